//
// Generated by NVIDIA NVVM Compiler
//
// Compiler Build ID: CL-36424714
// Cuda compilation tools, release 13.0, V13.0.88
// Based on NVVM 20.0.0
//

.version 9.0
.target sm_100
.address_size 64

	// .globl	scale_bicubic

.visible .entry scale_bicubic(
	.param .u64 .ptr .align 1 scale_bicubic_param_0,
	.param .u64 .ptr .align 1 scale_bicubic_param_1,
	.param .u32 scale_bicubic_param_2,
	.param .u32 scale_bicubic_param_3,
	.param .u32 scale_bicubic_param_4,
	.param .u32 scale_bicubic_param_5
)
{
	.reg .pred 	%p<16>;
	.reg .b16 	%rs<17>;
	.reg .b32 	%r<56>;
	.reg .b32 	%f<146>;
	.reg .b64 	%rd<17>;

	ld.param.u32 	%r13, [scale_bicubic_param_2];
	ld.param.u32 	%r15, [scale_bicubic_param_4];
	ld.param.u32 	%r17, [scale_bicubic_param_5];
	mov.u32 	%r18, %ctaid.x;
	mov.u32 	%r19, %ntid.x;
	mov.u32 	%r20, %tid.x;
	mad.lo.s32 	%r1, %r18, %r19, %r20;
	mov.u32 	%r21, %ctaid.y;
	mov.u32 	%r22, %ntid.y;
	mov.u32 	%r23, %tid.y;
	mad.lo.s32 	%r24, %r21, %r22, %r23;
	setp.ge.s32 	%p1, %r1, %r15;
	setp.ge.s32 	%p2, %r24, %r17;
	or.pred  	%p3, %p1, %p2;
	@%p3 bra 	$L__BB0_10;
	ld.param.u32 	%r53, [scale_bicubic_param_3];
	ld.param.u64 	%rd15, [scale_bicubic_param_0];
	cvta.to.global.u64 	%rd1, %rd15;
	cvt.rn.f32.s32 	%f30, %r13;
	cvt.rn.f32.s32 	%f31, %r15;
	div.rn.f32 	%f32, %f30, %f31;
	cvt.rn.f32.s32 	%f33, %r53;
	cvt.rn.f32.u32 	%f34, %r17;
	div.rn.f32 	%f35, %f33, %f34;
	cvt.rn.f32.s32 	%f36, %r1;
	add.f32 	%f37, %f36, 0f3F000000;
	fma.rn.f32 	%f38, %f37, %f32, 0fBF000000;
	cvt.rn.f32.u32 	%f39, %r24;
	add.f32 	%f40, %f39, 0f3F000000;
	fma.rn.f32 	%f41, %f40, %f35, 0fBF000000;
	cvt.rmi.f32.f32 	%f42, %f38;
	cvt.rzi.s32.f32 	%r26, %f42;
	cvt.rmi.f32.f32 	%f43, %f41;
	cvt.rzi.s32.f32 	%r54, %f43;
	cvt.rn.f32.s32 	%f44, %r26;
	cvt.rn.f32.s32 	%f45, %r54;
	sub.f32 	%f1, %f45, %f41;
	sub.f32 	%f46, %f44, %f38;
	add.s32 	%r27, %r13, -1;
	add.s32 	%r4, %r53, -1;
	add.f32 	%f47, %f46, 0fBF800000;
	abs.f32 	%f2, %f47;
	add.s32 	%r28, %r26, -1;
	min.s32 	%r29, %r27, %r28;
	max.s32 	%r5, %r29, 0;
	add.f32 	%f48, %f46, 0f00000000;
	abs.f32 	%f3, %f48;
	fma.rn.f32 	%f49, %f3, 0fBF000000, 0f40200000;
	fma.rn.f32 	%f50, %f3, %f49, 0fC0800000;
	fma.rn.f32 	%f4, %f3, %f50, 0f40000000;
	min.s32 	%r30, %r27, %r26;
	max.s32 	%r6, %r30, 0;
	add.f32 	%f51, %f46, 0f3F800000;
	abs.f32 	%f5, %f51;
	add.s32 	%r31, %r26, 1;
	min.s32 	%r32, %r27, %r31;
	max.s32 	%r7, %r32, 0;
	add.f32 	%f52, %f46, 0f40000000;
	abs.f32 	%f6, %f52;
	add.s32 	%r33, %r26, 2;
	min.s32 	%r34, %r27, %r33;
	max.s32 	%r8, %r34, 0;
	mov.f32 	%f136, 0f00000000;
	mov.b32 	%r55, -1;
	mov.f32 	%f145, %f136;
	mov.f32 	%f144, %f136;
	mov.f32 	%f143, %f136;
	mov.f32 	%f142, %f136;
$L__BB0_2:
	cvt.rn.f32.s32 	%f53, %r55;
	add.f32 	%f54, %f1, %f53;
	abs.f32 	%f12, %f54;
	setp.geu.f32 	%p4, %f12, 0f3F800000;
	@%p4 bra 	$L__BB0_4;
	fma.rn.f32 	%f58, %f12, 0f3FC00000, 0fC0200000;
	mul.f32 	%f59, %f12, %f58;
	fma.rn.f32 	%f141, %f12, %f59, 0f3F800000;
	bra.uni 	$L__BB0_6;
$L__BB0_4:
	setp.geu.f32 	%p5, %f12, 0f40000000;
	mov.f32 	%f141, 0f00000000;
	@%p5 bra 	$L__BB0_6;
	fma.rn.f32 	%f56, %f12, 0fBF000000, 0f40200000;
	fma.rn.f32 	%f57, %f12, %f56, 0fC0800000;
	fma.rn.f32 	%f141, %f12, %f57, 0f40000000;
$L__BB0_6:
	setp.geu.f32 	%p6, %f6, 0f40000000;
	setp.lt.f32 	%p7, %f6, 0f3F800000;
	setp.geu.f32 	%p8, %f5, 0f40000000;
	setp.lt.f32 	%p9, %f5, 0f3F800000;
	setp.geu.f32 	%p10, %f3, 0f40000000;
	setp.lt.f32 	%p11, %f3, 0f3F800000;
	setp.geu.f32 	%p12, %f2, 0f40000000;
	setp.lt.f32 	%p13, %f2, 0f3F800000;
	add.s32 	%r35, %r54, -1;
	min.s32 	%r36, %r4, %r35;
	max.s32 	%r37, %r36, 0;
	mul.lo.s32 	%r38, %r37, %r13;
	mul.f32 	%f60, %f2, 0f3F000000;
	mov.f32 	%f61, 0f40200000;
	sub.f32 	%f62, %f61, %f60;
	fma.rn.f32 	%f63, %f2, %f62, 0fC0800000;
	fma.rn.f32 	%f64, %f2, %f63, 0f40000000;
	selp.f32 	%f65, 0f00000000, %f64, %p12;
	fma.rn.f32 	%f66, %f2, 0f3FC00000, 0fC0200000;
	mul.f32 	%f67, %f2, %f66;
	fma.rn.f32 	%f68, %f2, %f67, 0f3F800000;
	selp.f32 	%f69, %f68, %f65, %p13;
	mul.f32 	%f70, %f141, %f69;
	add.s32 	%r39, %r5, %r38;
	shl.b32 	%r40, %r39, 2;
	cvt.s64.s32 	%rd4, %r40;
	add.s64 	%rd5, %rd1, %rd4;
	ld.global.u8 	%rs1, [%rd5];
	cvt.rn.f32.u16 	%f71, %rs1;
	fma.rn.f32 	%f72, %f70, %f71, %f142;
	ld.global.u8 	%rs2, [%rd5+1];
	cvt.rn.f32.u16 	%f73, %rs2;
	fma.rn.f32 	%f74, %f70, %f73, %f143;
	ld.global.u8 	%rs3, [%rd5+2];
	cvt.rn.f32.u16 	%f75, %rs3;
	fma.rn.f32 	%f76, %f70, %f75, %f144;
	ld.global.u8 	%rs4, [%rd5+3];
	cvt.rn.f32.u16 	%f77, %rs4;
	fma.rn.f32 	%f78, %f70, %f77, %f145;
	add.f32 	%f79, %f136, %f70;
	selp.f32 	%f80, 0f00000000, %f4, %p10;
	fma.rn.f32 	%f81, %f3, 0f3FC00000, 0fC0200000;
	mul.f32 	%f82, %f3, %f81;
	fma.rn.f32 	%f83, %f3, %f82, 0f3F800000;
	selp.f32 	%f84, %f83, %f80, %p11;
	mul.f32 	%f85, %f141, %f84;
	add.s32 	%r41, %r6, %r38;
	shl.b32 	%r42, %r41, 2;
	cvt.s64.s32 	%rd6, %r42;
	add.s64 	%rd7, %rd1, %rd6;
	ld.global.u8 	%rs5, [%rd7];
	cvt.rn.f32.u16 	%f86, %rs5;
	fma.rn.f32 	%f87, %f85, %f86, %f72;
	ld.global.u8 	%rs6, [%rd7+1];
	cvt.rn.f32.u16 	%f88, %rs6;
	fma.rn.f32 	%f89, %f85, %f88, %f74;
	ld.global.u8 	%rs7, [%rd7+2];
	cvt.rn.f32.u16 	%f90, %rs7;
	fma.rn.f32 	%f91, %f85, %f90, %f76;
	ld.global.u8 	%rs8, [%rd7+3];
	cvt.rn.f32.u16 	%f92, %rs8;
	fma.rn.f32 	%f93, %f85, %f92, %f78;
	add.f32 	%f94, %f79, %f85;
	mul.f32 	%f95, %f5, 0f3F000000;
	sub.f32 	%f96, %f61, %f95;
	fma.rn.f32 	%f97, %f5, %f96, 0fC0800000;
	fma.rn.f32 	%f98, %f5, %f97, 0f40000000;
	selp.f32 	%f99, 0f00000000, %f98, %p8;
	fma.rn.f32 	%f100, %f5, 0f3FC00000, 0fC0200000;
	mul.f32 	%f101, %f5, %f100;
	fma.rn.f32 	%f102, %f5, %f101, 0f3F800000;
	selp.f32 	%f103, %f102, %f99, %p9;
	mul.f32 	%f104, %f141, %f103;
	add.s32 	%r43, %r7, %r38;
	shl.b32 	%r44, %r43, 2;
	cvt.s64.s32 	%rd8, %r44;
	add.s64 	%rd9, %rd1, %rd8;
	ld.global.u8 	%rs9, [%rd9];
	cvt.rn.f32.u16 	%f105, %rs9;
	fma.rn.f32 	%f106, %f104, %f105, %f87;
	ld.global.u8 	%rs10, [%rd9+1];
	cvt.rn.f32.u16 	%f107, %rs10;
	fma.rn.f32 	%f108, %f104, %f107, %f89;
	ld.global.u8 	%rs11, [%rd9+2];
	cvt.rn.f32.u16 	%f109, %rs11;
	fma.rn.f32 	%f110, %f104, %f109, %f91;
	ld.global.u8 	%rs12, [%rd9+3];
	cvt.rn.f32.u16 	%f111, %rs12;
	fma.rn.f32 	%f112, %f104, %f111, %f93;
	add.f32 	%f113, %f94, %f104;
	mul.f32 	%f114, %f6, 0f3F000000;
	sub.f32 	%f115, %f61, %f114;
	fma.rn.f32 	%f116, %f6, %f115, 0fC0800000;
	fma.rn.f32 	%f117, %f6, %f116, 0f40000000;
	selp.f32 	%f118, 0f00000000, %f117, %p6;
	fma.rn.f32 	%f119, %f6, 0f3FC00000, 0fC0200000;
	mul.f32 	%f120, %f6, %f119;
	fma.rn.f32 	%f121, %f6, %f120, 0f3F800000;
	selp.f32 	%f122, %f121, %f118, %p7;
	mul.f32 	%f123, %f141, %f122;
	add.s32 	%r45, %r8, %r38;
	shl.b32 	%r46, %r45, 2;
	cvt.s64.s32 	%rd10, %r46;
	add.s64 	%rd11, %rd1, %rd10;
	ld.global.u8 	%rs13, [%rd11];
	cvt.rn.f32.u16 	%f124, %rs13;
	fma.rn.f32 	%f142, %f123, %f124, %f106;
	ld.global.u8 	%rs14, [%rd11+1];
	cvt.rn.f32.u16 	%f125, %rs14;
	fma.rn.f32 	%f143, %f123, %f125, %f108;
	ld.global.u8 	%rs15, [%rd11+2];
	cvt.rn.f32.u16 	%f126, %rs15;
	fma.rn.f32 	%f144, %f123, %f126, %f110;
	ld.global.u8 	%rs16, [%rd11+3];
	cvt.rn.f32.u16 	%f127, %rs16;
	fma.rn.f32 	%f145, %f123, %f127, %f112;
	add.f32 	%f136, %f113, %f123;
	add.s32 	%r55, %r55, 1;
	add.s32 	%r54, %r54, 1;
	setp.ne.s32 	%p14, %r55, 3;
	@%p14 bra 	$L__BB0_2;
	setp.leu.f32 	%p15, %f136, 0f00000000;
	@%p15 bra 	$L__BB0_9;
	div.rn.f32 	%f128, %f142, %f136;
	min.f32 	%f129, %f128, 0f437F0000;
	max.f32 	%f142, %f129, 0f00000000;
	div.rn.f32 	%f130, %f143, %f136;
	min.f32 	%f131, %f130, 0f437F0000;
	max.f32 	%f143, %f131, 0f00000000;
	div.rn.f32 	%f132, %f144, %f136;
	min.f32 	%f133, %f132, 0f437F0000;
	max.f32 	%f144, %f133, 0f00000000;
	div.rn.f32 	%f134, %f145, %f136;
	min.f32 	%f135, %f134, 0f437F0000;
	max.f32 	%f145, %f135, 0f00000000;
$L__BB0_9:
	ld.param.u64 	%rd16, [scale_bicubic_param_1];
	mad.lo.s32 	%r47, %r15, %r24, %r1;
	shl.b32 	%r48, %r47, 2;
	cvt.rzi.u32.f32 	%r49, %f142;
	cvt.s64.s32 	%rd12, %r48;
	cvta.to.global.u64 	%rd13, %rd16;
	add.s64 	%rd14, %rd13, %rd12;
	st.global.u8 	[%rd14], %r49;
	cvt.rzi.u32.f32 	%r50, %f143;
	st.global.u8 	[%rd14+1], %r50;
	cvt.rzi.u32.f32 	%r51, %f144;
	st.global.u8 	[%rd14+2], %r51;
	cvt.rzi.u32.f32 	%r52, %f145;
	st.global.u8 	[%rd14+3], %r52;
$L__BB0_10:
	ret;

}
	// .globl	gaussian_blur
.visible .entry gaussian_blur(
	.param .u64 .ptr .align 1 gaussian_blur_param_0,
	.param .u64 .ptr .align 1 gaussian_blur_param_1,
	.param .u32 gaussian_blur_param_2,
	.param .u32 gaussian_blur_param_3,
	.param .f32 gaussian_blur_param_4
)
{
	.reg .pred 	%p<9>;
	.reg .b16 	%rs<13>;
	.reg .b32 	%r<70>;
	.reg .b32 	%f<129>;
	.reg .b64 	%rd<13>;

	ld.param.u64 	%rd3, [gaussian_blur_param_0];
	ld.param.u64 	%rd2, [gaussian_blur_param_1];
	ld.param.u32 	%r21, [gaussian_blur_param_2];
	ld.param.u32 	%r23, [gaussian_blur_param_3];
	ld.param.f32 	%f40, [gaussian_blur_param_4];
	cvta.to.global.u64 	%rd1, %rd3;
	mov.u32 	%r24, %ctaid.x;
	mov.u32 	%r25, %ntid.x;
	mov.u32 	%r26, %tid.x;
	mad.lo.s32 	%r1, %r24, %r25, %r26;
	mov.u32 	%r27, %ctaid.y;
	mov.u32 	%r28, %ntid.y;
	mov.u32 	%r29, %tid.y;
	mad.lo.s32 	%r30, %r27, %r28, %r29;
	setp.ge.s32 	%p1, %r1, %r21;
	setp.ge.s32 	%p2, %r30, %r23;
	or.pred  	%p3, %p1, %p2;
	@%p3 bra 	$L__BB1_10;
	fma.rn.f32 	%f42, %f40, 0f40400000, 0f3F000000;
	cvt.rzi.s32.f32 	%r3, %f42;
	setp.lt.s32 	%p4, %r3, 0;
	mov.f32 	%f115, 0f00000000;
	mov.f32 	%f116, %f115;
	mov.f32 	%f117, %f115;
	mov.f32 	%f118, %f115;
	mov.f32 	%f119, %f115;
	@%p4 bra 	$L__BB1_7;
	neg.s32 	%r66, %r3;
	add.f32 	%f44, %f40, %f40;
	mul.f32 	%f1, %f40, %f44;
	add.s32 	%r5, %r21, -1;
	add.s32 	%r6, %r23, -1;
	sub.s32 	%r7, %r1, %r3;
	min.s32 	%r31, %r5, %r7;
	max.s32 	%r8, %r31, 0;
	sub.s32 	%r9, 1, %r3;
	mov.f32 	%f119, 0f00000000;
	mov.f32 	%f118, %f119;
	mov.f32 	%f117, %f119;
	mov.f32 	%f116, %f119;
	mov.f32 	%f115, %f119;
$L__BB1_3:
	setp.eq.s32 	%p5, %r3, 0;
	mul.lo.s32 	%r11, %r66, %r66;
	add.s32 	%r32, %r66, %r30;
	min.s32 	%r33, %r6, %r32;
	max.s32 	%r34, %r33, 0;
	mul.lo.s32 	%r12, %r34, %r21;
	mad.lo.s32 	%r35, %r3, %r3, %r11;
	cvt.rn.f32.u32 	%f45, %r35;
	neg.f32 	%f46, %f45;
	div.rn.f32 	%f47, %f46, %f1;
	fma.rn.f32 	%f48, %f47, 0f3BBB989D, 0f3F000000;
	cvt.sat.f32.f32 	%f49, %f48;
	mov.f32 	%f50, 0f4B400001;
	mov.f32 	%f51, 0f437C0000;
	fma.rm.f32 	%f52, %f49, %f51, %f50;
	add.f32 	%f53, %f52, 0fCB40007F;
	neg.f32 	%f54, %f53;
	fma.rn.f32 	%f55, %f47, 0f3FB8AA3B, %f54;
	fma.rn.f32 	%f56, %f47, 0f32A57060, %f55;
	mov.b32 	%r36, %f52;
	shl.b32 	%r37, %r36, 23;
	mov.b32 	%f57, %r37;
	ex2.approx.ftz.f32 	%f58, %f56;
	mul.f32 	%f59, %f58, %f57;
	add.s32 	%r38, %r8, %r12;
	shl.b32 	%r39, %r38, 2;
	cvt.s64.s32 	%rd4, %r39;
	add.s64 	%rd5, %rd1, %rd4;
	ld.global.u8 	%rs1, [%rd5];
	cvt.rn.f32.u16 	%f60, %rs1;
	fma.rn.f32 	%f115, %f59, %f60, %f115;
	ld.global.u8 	%rs2, [%rd5+1];
	cvt.rn.f32.u16 	%f61, %rs2;
	fma.rn.f32 	%f116, %f59, %f61, %f116;
	ld.global.u8 	%rs3, [%rd5+2];
	cvt.rn.f32.u16 	%f62, %rs3;
	fma.rn.f32 	%f117, %f59, %f62, %f117;
	ld.global.u8 	%rs4, [%rd5+3];
	cvt.rn.f32.u16 	%f63, %rs4;
	fma.rn.f32 	%f118, %f59, %f63, %f118;
	add.f32 	%f119, %f119, %f59;
	@%p5 bra 	$L__BB1_6;
	shl.b32 	%r40, %r3, 1;
	neg.s32 	%r68, %r40;
	mov.u32 	%r67, %r7;
	mov.u32 	%r69, %r9;
$L__BB1_5:
	mul.lo.s32 	%r41, %r69, %r69;
	add.s32 	%r42, %r41, %r69;
	add.s32 	%r43, %r69, %r42;
	add.s32 	%r44, %r41, %r11;
	cvt.rn.f32.u32 	%f64, %r44;
	neg.f32 	%f65, %f64;
	div.rn.f32 	%f66, %f65, %f1;
	fma.rn.f32 	%f67, %f66, 0f3BBB989D, 0f3F000000;
	cvt.sat.f32.f32 	%f68, %f67;
	mov.f32 	%f69, 0f4B400001;
	mov.f32 	%f70, 0f437C0000;
	fma.rm.f32 	%f71, %f68, %f70, %f69;
	add.f32 	%f72, %f71, 0fCB40007F;
	neg.f32 	%f73, %f72;
	fma.rn.f32 	%f74, %f66, 0f3FB8AA3B, %f73;
	fma.rn.f32 	%f75, %f66, 0f32A57060, %f74;
	mov.b32 	%r45, %f71;
	shl.b32 	%r46, %r45, 23;
	mov.b32 	%f76, %r46;
	ex2.approx.ftz.f32 	%f77, %f75;
	mul.f32 	%f78, %f77, %f76;
	add.s32 	%r47, %r67, 1;
	min.s32 	%r48, %r5, %r47;
	max.s32 	%r49, %r48, 0;
	add.s32 	%r50, %r49, %r12;
	shl.b32 	%r51, %r50, 2;
	cvt.s64.s32 	%rd6, %r51;
	add.s64 	%rd7, %rd1, %rd6;
	ld.global.u8 	%rs5, [%rd7];
	cvt.rn.f32.u16 	%f79, %rs5;
	fma.rn.f32 	%f80, %f78, %f79, %f115;
	ld.global.u8 	%rs6, [%rd7+1];
	cvt.rn.f32.u16 	%f81, %rs6;
	fma.rn.f32 	%f82, %f78, %f81, %f116;
	ld.global.u8 	%rs7, [%rd7+2];
	cvt.rn.f32.u16 	%f83, %rs7;
	fma.rn.f32 	%f84, %f78, %f83, %f117;
	ld.global.u8 	%rs8, [%rd7+3];
	cvt.rn.f32.u16 	%f85, %rs8;
	fma.rn.f32 	%f86, %f78, %f85, %f118;
	add.f32 	%f87, %f119, %f78;
	add.s32 	%r52, %r43, %r11;
	add.s32 	%r53, %r52, 1;
	cvt.rn.f32.u32 	%f88, %r53;
	neg.f32 	%f89, %f88;
	div.rn.f32 	%f90, %f89, %f1;
	fma.rn.f32 	%f91, %f90, 0f3BBB989D, 0f3F000000;
	cvt.sat.f32.f32 	%f92, %f91;
	fma.rm.f32 	%f93, %f92, %f70, %f69;
	add.f32 	%f94, %f93, 0fCB40007F;
	neg.f32 	%f95, %f94;
	fma.rn.f32 	%f96, %f90, 0f3FB8AA3B, %f95;
	fma.rn.f32 	%f97, %f90, 0f32A57060, %f96;
	mov.b32 	%r54, %f93;
	shl.b32 	%r55, %r54, 23;
	mov.b32 	%f98, %r55;
	ex2.approx.ftz.f32 	%f99, %f97;
	mul.f32 	%f100, %f99, %f98;
	add.s32 	%r67, %r67, 2;
	min.s32 	%r56, %r5, %r67;
	max.s32 	%r57, %r56, 0;
	add.s32 	%r58, %r57, %r12;
	shl.b32 	%r59, %r58, 2;
	cvt.s64.s32 	%rd8, %r59;
	add.s64 	%rd9, %rd1, %rd8;
	ld.global.u8 	%rs9, [%rd9];
	cvt.rn.f32.u16 	%f101, %rs9;
	fma.rn.f32 	%f115, %f100, %f101, %f80;
	ld.global.u8 	%rs10, [%rd9+1];
	cvt.rn.f32.u16 	%f102, %rs10;
	fma.rn.f32 	%f116, %f100, %f102, %f82;
	ld.global.u8 	%rs11, [%rd9+2];
	cvt.rn.f32.u16 	%f103, %rs11;
	fma.rn.f32 	%f117, %f100, %f103, %f84;
	ld.global.u8 	%rs12, [%rd9+3];
	cvt.rn.f32.u16 	%f104, %rs12;
	fma.rn.f32 	%f118, %f100, %f104, %f86;
	add.f32 	%f119, %f87, %f100;
	add.s32 	%r69, %r69, 2;
	add.s32 	%r68, %r68, 2;
	setp.ne.s32 	%p6, %r68, 0;
	@%p6 bra 	$L__BB1_5;
$L__BB1_6:
	add.s32 	%r20, %r66, 1;
	setp.ne.s32 	%p7, %r66, %r3;
	mov.u32 	%r66, %r20;
	@%p7 bra 	$L__BB1_3;
$L__BB1_7:
	setp.leu.f32 	%p8, %f119, 0f00000000;
	@%p8 bra 	$L__BB1_9;
	div.rn.f32 	%f115, %f115, %f119;
	div.rn.f32 	%f116, %f116, %f119;
	div.rn.f32 	%f117, %f117, %f119;
	div.rn.f32 	%f118, %f118, %f119;
$L__BB1_9:
	mad.lo.s32 	%r60, %r21, %r30, %r1;
	shl.b32 	%r61, %r60, 2;
	cvt.rzi.u32.f32 	%r62, %f115;
	cvt.s64.s32 	%rd10, %r61;
	cvta.to.global.u64 	%rd11, %rd2;
	add.s64 	%rd12, %rd11, %rd10;
	st.global.u8 	[%rd12], %r62;
	cvt.rzi.u32.f32 	%r63, %f116;
	st.global.u8 	[%rd12+1], %r63;
	cvt.rzi.u32.f32 	%r64, %f117;
	st.global.u8 	[%rd12+2], %r64;
	cvt.rzi.u32.f32 	%r65, %f118;
	st.global.u8 	[%rd12+3], %r65;
$L__BB1_10:
	ret;

}


// ===== COMPILED SASS (sm_100) =====

	.target	sm_100

	.elftype	@"ET_EXEC"


//--------------------- .note.nv.tkinfo           --------------------------
	.section	.note.nv.tkinfo,"",@"SHT_NOTE"
	.sectionflags	@"SHF_NOTE_NV_TKINFO"
	.tkinfo
        /*0018*/ 	.word	0x00000002
        /*0030*/ 	.string	""
        /*0030*/ 	.string	"ptxas"
        /*0030*/ 	.string	"Cuda compilation tools, release 13.0, V13.0.88"
        /*0030*/ 	.string	"Build cuda_13.0.r13.0/compiler.36424714_0"
        /*0030*/ 	.string	"-arch sm_100 -m 64 "



//--------------------- .note.nv.cuinfo           --------------------------
	.section	.note.nv.cuinfo,"",@"SHT_NOTE"
	.sectionflags	@"SHF_NOTE_NV_CUINFO"
        /*0018*/ 	.short	0x0002
        /*001a*/ 	.short	0x0064
        /*001c*/ 	.short	0x0082
	.zero		2


//--------------------- .nv.info                  --------------------------
	.section	.nv.info,"",@"SHT_CUDA_INFO"
	.align	4


	//----- nvinfo : EIATTR_REGCOUNT
	.align		4
        /*0000*/ 	.byte	0x04, 0x2f
        /*0002*/ 	.short	(.L_1 - .L_0)
	.align		4
.L_0:
        /*0004*/ 	.word	index@(scale_bicubic)
        /*0008*/ 	.word	0x00000020


	//----- nvinfo : EIATTR_FRAME_SIZE
	.align		4
.L_1:
        /*000c*/ 	.byte	0x04, 0x11
        /*000e*/ 	.short	(.L_3 - .L_2)
	.align		4
.L_2:
        /*0010*/ 	.word	index@($__internal_1_$__cuda_sm3x_div_rn_noftz_f32_slowpath)
        /*0014*/ 	.word	0x00000000


	//----- nvinfo : EIATTR_FRAME_SIZE
	.align		4
.L_3:
        /*0018*/ 	.byte	0x04, 0x11
        /*001a*/ 	.short	(.L_5 - .L_4)
	.align		4
.L_4:
        /*001c*/ 	.word	index@(scale_bicubic)
        /*0020*/ 	.word	0x00000000


	//----- nvinfo : EIATTR_REGCOUNT
	.align		4
.L_5:
        /*0024*/ 	.byte	0x04, 0x2f
        /*0026*/ 	.short	(.L_7 - .L_6)
	.align		4
.L_6:
        /*0028*/ 	.word	index@(gaussian_blur)
        /*002c*/ 	.word	0x0000001d


	//----- nvinfo : EIATTR_FRAME_SIZE
	.align		4
.L_7:
        /*0030*/ 	.byte	0x04, 0x11
        /*0032*/ 	.short	(.L_9 - .L_8)
	.align		4
.L_8:
        /*0034*/ 	.word	index@($__internal_0_$__cuda_sm3x_div_rn_noftz_f32_slowpath)
        /*0038*/ 	.word	0x00000000


	//----- nvinfo : EIATTR_FRAME_SIZE
	.align		4
.L_9:
        /*003c*/ 	.byte	0x04, 0x11
        /*003e*/ 	.short	(.L_11 - .L_10)
	.align		4
.L_10:
        /*0040*/ 	.word	index@(gaussian_blur)
        /*0044*/ 	.word	0x00000000


	//----- nvinfo : EIATTR_MIN_STACK_SIZE
	.align		4
.L_11:
        /*0048*/ 	.byte	0x04, 0x12
        /*004a*/ 	.short	(.L_13 - .L_12)
	.align		4
.L_12:
        /*004c*/ 	.word	index@(gaussian_blur)
        /*0050*/ 	.word	0x00000000


	//----- nvinfo : EIATTR_MIN_STACK_SIZE
	.align		4
.L_13:
        /*0054*/ 	.byte	0x04, 0x12
        /*0056*/ 	.short	(.L_15 - .L_14)
	.align		4
.L_14:
        /*0058*/ 	.word	index@(scale_bicubic)
        /*005c*/ 	.word	0x00000000
.L_15:


//--------------------- .nv.compat                --------------------------
	.section	.nv.compat,"",@"SHT_CUDA_COMPAT_INFO"
	.align	4
        /*0000*/ 	.byte	0x02, 0x09, 0x00, 0x00, 0x02, 0x02, 0x01, 0x00, 0x02, 0x05, 0x05, 0x00, 0x03, 0x07, 0x01, 0x01
        /*0010*/ 	.byte	0x02, 0x03, 0x00, 0x00, 0x02, 0x06, 0x01, 0x00, 0x04, 0x0b, 0x08, 0x00, 0x01, 0x00, 0x00, 0x00
        /*0020*/ 	.byte	0x00, 0x00, 0x00, 0x00


//--------------------- .nv.info.gaussian_blur    --------------------------
	.section	.nv.info.gaussian_blur,"",@"SHT_CUDA_INFO"
	.sectionflags	@""
	.align	4


	//----- nvinfo : EIATTR_CUDA_API_VERSION
	.align		4
        /*0000*/ 	.byte	0x04, 0x37
        /*0002*/ 	.short	(.L_17 - .L_16)
.L_16:
        /*0004*/ 	.word	0x00000082


	//----- nvinfo : EIATTR_KPARAM_INFO
	.align		4
.L_17:
        /*0008*/ 	.byte	0x04, 0x17
        /*000a*/ 	.short	(.L_19 - .L_18)
.L_18:
        /*000c*/ 	.word	0x00000000
        /*0010*/ 	.short	0x0004
        /*0012*/ 	.short	0x0018
        /*0014*/ 	.byte	0x00, 0xf0, 0x11, 0x00


	//----- nvinfo : EIATTR_KPARAM_INFO
	.align		4
.L_19:
        /*0018*/ 	.byte	0x04, 0x17
        /*001a*/ 	.short	(.L_21 - .L_20)
.L_20:
        /*001c*/ 	.word	0x00000000
        /*0020*/ 	.short	0x0003
        /*0022*/ 	.short	0x0014
        /*0024*/ 	.byte	0x00, 0xf0, 0x11, 0x00


	//----- nvinfo : EIATTR_KPARAM_INFO
	.align		4
.L_21:
        /*0028*/ 	.byte	0x04, 0x17
        /*002a*/ 	.short	(.L_23 - .L_22)
.L_22:
        /*002c*/ 	.word	0x00000000
        /*0030*/ 	.short	0x0002
        /*0032*/ 	.short	0x0010
        /*0034*/ 	.byte	0x00, 0xf0, 0x11, 0x00


	//----- nvinfo : EIATTR_KPARAM_INFO
	.align		4
.L_23:
        /*0038*/ 	.byte	0x04, 0x17
        /*003a*/ 	.short	(.L_25 - .L_24)
.L_24:
        /*003c*/ 	.word	0x00000000
        /*0040*/ 	.short	0x0001
        /*0042*/ 	.short	0x0008
        /*0044*/ 	.byte	0x00, 0xf5, 0x21, 0x00


	//----- nvinfo : EIATTR_KPARAM_INFO
	.align		4
.L_25:
        /*0048*/ 	.byte	0x04, 0x17
        /*004a*/ 	.short	(.L_27 - .L_26)
.L_26:
        /*004c*/ 	.word	0x00000000
        /*0050*/ 	.short	0x0000
        /*0052*/ 	.short	0x0000
        /*0054*/ 	.byte	0x00, 0xf5, 0x21, 0x00


	//----- nvinfo : EIATTR_SPARSE_MMA_MASK
	.align		4
.L_27:
        /*0058*/ 	.byte	0x03, 0x50
        /*005a*/ 	.short	0x0000


	//----- nvinfo : EIATTR_MAXREG_COUNT
	.align		4
        /*005c*/ 	.byte	0x03, 0x1b
        /*005e*/ 	.short	0x00ff


	//----- nvinfo : EIATTR_MERCURY_ISA_VERSION
	.align		4
        /*0060*/ 	.byte	0x03, 0x5f
        /*0062*/ 	.short	0x0101


	//----- nvinfo : EIATTR_VRC_CTA_INIT_COUNT
	.align		4
        /*0064*/ 	.byte	0x02, 0x4a
	.zero		1
	.zero		1


	//----- nvinfo : EIATTR_EXIT_INSTR_OFFSETS
	.align		4
        /*0068*/ 	.byte	0x04, 0x1c
        /*006a*/ 	.short	(.L_29 - .L_28)


	//   ....[0]....
.L_28:
        /*006c*/ 	.word	0x000000c0


	//   ....[1]....
        /*0070*/ 	.word	0x00001030


	//----- nvinfo : EIATTR_CRS_STACK_SIZE
	.align		4
.L_29:
        /*0074*/ 	.byte	0x04, 0x1e
        /*0076*/ 	.short	(.L_31 - .L_30)
.L_30:
        /*0078*/ 	.word	0x00000000


	//----- nvinfo : EIATTR_CBANK_PARAM_SIZE
	.align		4
.L_31:
        /*007c*/ 	.byte	0x03, 0x19
        /*007e*/ 	.short	0x001c


	//----- nvinfo : EIATTR_PARAM_CBANK
	.align		4
        /*0080*/ 	.byte	0x04, 0x0a
        /*0082*/ 	.short	(.L_33 - .L_32)
	.align		4
.L_32:
        /*0084*/ 	.word	index@(.nv.constant0.gaussian_blur)
        /*0088*/ 	.short	0x0380
        /*008a*/ 	.short	0x001c


	//----- nvinfo : EIATTR_SW_WAR
	.align		4
.L_33:
        /*008c*/ 	.byte	0x04, 0x36
        /*008e*/ 	.short	(.L_35 - .L_34)
.L_34:
        /*0090*/ 	.word	0x00000008
.L_35:


//--------------------- .nv.info.scale_bicubic    --------------------------
	.section	.nv.info.scale_bicubic,"",@"SHT_CUDA_INFO"
	.sectionflags	@""
	.align	4


	//----- nvinfo : EIATTR_CUDA_API_VERSION
	.align		4
        /*0000*/ 	.byte	0x04, 0x37
        /*0002*/ 	.short	(.L_37 - .L_36)
.L_36:
        /*0004*/ 	.word	0x00000082


	//----- nvinfo : EIATTR_KPARAM_INFO
	.align		4
.L_37:
        /*0008*/ 	.byte	0x04, 0x17
        /*000a*/ 	.short	(.L_39 - .L_38)
.L_38:
        /*000c*/ 	.word	0x00000000
        /*0010*/ 	.short	0x0005
        /*0012*/ 	.short	0x001c
        /*0014*/ 	.byte	0x00, 0xf0, 0x11, 0x00


	//----- nvinfo : EIATTR_KPARAM_INFO
	.align		4
.L_39:
        /*0018*/ 	.byte	0x04, 0x17
        /*001a*/ 	.short	(.L_41 - .L_40)
.L_40:
        /*001c*/ 	.word	0x00000000
        /*0020*/ 	.short	0x0004
        /*0022*/ 	.short	0x0018
        /*0024*/ 	.byte	0x00, 0xf0, 0x11, 0x00


	//----- nvinfo : EIATTR_KPARAM_INFO
	.align		4
.L_41:
        /*0028*/ 	.byte	0x04, 0x17
        /*002a*/ 	.short	(.L_43 - .L_42)
.L_42:
        /*002c*/ 	.word	0x00000000
        /*0030*/ 	.short	0x0003
        /*0032*/ 	.short	0x0014
        /*0034*/ 	.byte	0x00, 0xf0, 0x11, 0x00


	//----- nvinfo : EIATTR_KPARAM_INFO
	.align		4
.L_43:
        /*0038*/ 	.byte	0x04, 0x17
        /*003a*/ 	.short	(.L_45 - .L_44)
.L_44:
        /*003c*/ 	.word	0x00000000
        /*0040*/ 	.short	0x0002
        /*0042*/ 	.short	0x0010
        /*0044*/ 	.byte	0x00, 0xf0, 0x11, 0x00


	//----- nvinfo : EIATTR_KPARAM_INFO
	.align		4
.L_45:
        /*0048*/ 	.byte	0x04, 0x17
        /*004a*/ 	.short	(.L_47 - .L_46)
.L_46:
        /*004c*/ 	.word	0x00000000
        /*0050*/ 	.short	0x0001
        /*0052*/ 	.short	0x0008
        /*0054*/ 	.byte	0x00, 0xf5, 0x21, 0x00


	//----- nvinfo : EIATTR_KPARAM_INFO
	.align		4
.L_47:
        /*0058*/ 	.byte	0x04, 0x17
        /*005a*/ 	.short	(.L_49 - .L_48)
.L_48:
        /*005c*/ 	.word	0x00000000
        /*0060*/ 	.short	0x0000
        /*0062*/ 	.short	0x0000
        /*0064*/ 	.byte	0x00, 0xf5, 0x21, 0x00


	//----- nvinfo : EIATTR_SPARSE_MMA_MASK
	.align		4
.L_49:
        /*0068*/ 	.byte	0x03, 0x50
        /*006a*/ 	.short	0x0000


	//----- nvinfo : EIATTR_MAXREG_COUNT
	.align		4
        /*006c*/ 	.byte	0x03, 0x1b
        /*006e*/ 	.short	0x00ff


	//----- nvinfo : EIATTR_MERCURY_ISA_VERSION
	.align		4
        /*0070*/ 	.byte	0x03, 0x5f
        /*0072*/ 	.short	0x0101


	//----- nvinfo : EIATTR_VRC_CTA_INIT_COUNT
	.align		4
        /*0074*/ 	.byte	0x02, 0x4a
	.zero		1
	.zero		1


	//----- nvinfo : EIATTR_EXIT_INSTR_OFFSETS
	.align		4
        /*0078*/ 	.byte	0x04, 0x1c
        /*007a*/ 	.short	(.L_51 - .L_50)


	//   ....[0]....
.L_50:
        /*007c*/ 	.word	0x000000c0


	//   ....[1]....
        /*0080*/ 	.word	0x00001220


	//----- nvinfo : EIATTR_CRS_STACK_SIZE
	.align		4
.L_51:
        /*0084*/ 	.byte	0x04, 0x1e
        /*0086*/ 	.short	(.L_53 - .L_52)
.L_52:
        /*0088*/ 	.word	0x00000000


	//----- nvinfo : EIATTR_CBANK_PARAM_SIZE
	.align		4
.L_53:
        /*008c*/ 	.byte	0x03, 0x19
        /*008e*/ 	.short	0x0020


	//----- nvinfo : EIATTR_PARAM_CBANK
	.align		4
        /*0090*/ 	.byte	0x04, 0x0a
        /*0092*/ 	.short	(.L_55 - .L_54)
	.align		4
.L_54:
        /*0094*/ 	.word	index@(.nv.constant0.scale_bicubic)
        /*0098*/ 	.short	0x0380
        /*009a*/ 	.short	0x0020


	//----- nvinfo : EIATTR_SW_WAR
	.align		4
.L_55:
        /*009c*/ 	.byte	0x04, 0x36
        /*009e*/ 	.short	(.L_57 - .L_56)
.L_56:
        /*00a0*/ 	.word	0x00000008
.L_57:


//--------------------- .nv.callgraph             --------------------------
	.section	.nv.callgraph,"",@"SHT_CUDA_CALLGRAPH"
	.align	4
	.sectionentsize	8
	.align		4
        /*0000*/ 	.word	0x00000000
	.align		4
        /*0004*/ 	.word	0xffffffff
	.align		4
        /*0008*/ 	.word	0x00000000
	.align		4
        /*000c*/ 	.word	0xfffffffe
	.align		4
        /*0010*/ 	.word	0x00000000
	.align		4
        /*0014*/ 	.word	0xfffffffd
	.align		4
        /*0018*/ 	.word	0x00000000
	.align		4
        /*001c*/ 	.word	0xfffffffc


//--------------------- .text.gaussian_blur       --------------------------
	.section	.text.gaussian_blur,"ax",@progbits
	.align	128
        .global         gaussian_blur
        .type           gaussian_blur,@function
        .size           gaussian_blur,(.L_x_56 - gaussian_blur)
        .other          gaussian_blur,@"STO_CUDA_ENTRY STV_DEFAULT"
gaussian_blur:
.text.gaussian_blur:
[----:B------:R-:W-:Y:S01]  /*0000*/  LDC R1, c[0x0][0x37c] ;  /* 0x0000df00ff017b82 */ /* 0x000fe20000000800 */
[----:B------:R-:W0:Y:S07]  /*0010*/  S2R R3, SR_TID.Y ;  /* 0x0000000000037919 */ /* 0x000e2e0000002200 */
[----:B------:R-:W1:Y:S01]  /*0020*/  LDC R11, c[0x0][0x360] ;  /* 0x0000d800ff0b7b82 */ /* 0x000e620000000800 */
[----:B------:R-:W1:Y:S07]  /*0030*/  S2R R0, SR_TID.X ;  /* 0x0000000000007919 */ /* 0x000e6e0000002100 */
[----:B------:R-:W0:Y:S08]  /*0040*/  S2UR UR5, SR_CTAID.Y ;  /* 0x00000000000579c3 */ /* 0x000e300000002600 */
[----:B------:R-:W0:Y:S08]  /*0050*/  LDC R10, c[0x0][0x364] ;  /* 0x0000d900ff0a7b82 */ /* 0x000e300000000800 */
[----:B------:R-:W1:Y:S08]  /*0060*/  S2UR UR4, SR_CTAID.X ;  /* 0x00000000000479c3 */ /* 0x000e700000002500 */
[----:B------:R-:W2:Y:S01]  /*0070*/  LDC.64 R4, c[0x0][0x390] ;  /* 0x0000e400ff047b82 */ /* 0x000ea20000000a00 */
[----:B0-----:R-:W-:-:S02]  /*0080*/  IMAD R10, R10, UR5, R3 ;  /* 0x000000050a0a7c24 */ /* 0x001fc4000f8e0203 */
[----:B-1----:R-:W-:-:S03]  /*0090*/  IMAD R11, R11, UR4, R0 ;  /* 0x000000040b0b7c24 */ /* 0x002fc6000f8e0200 */
[----:B--2---:R-:W-:-:S04]  /*00a0*/  ISETP.GE.AND P0, PT, R10, R5, PT ;  /* 0x000000050a00720c */ /* 0x004fc80003f06270 */
[----:B------:R-:W-:-:S13]  /*00b0*/  ISETP.GE.OR P0, PT, R11, R4, P0 ;  /* 0x000000040b00720c */ /* 0x000fda0000706670 */
[----:B------:R-:W-:Y:S05]  /*00c0*/  @P0 EXIT ;  /* 0x000000000000094d */ /* 0x000fea0003800000 */
[----:B------:R-:W0:Y:S01]  /*00d0*/  LDC R2, c[0x0][0x398] ;  /* 0x0000e600ff027b82 */ /* 0x000e220000000800 */
[----:B------:R-:W-:Y:S01]  /*00e0*/  HFMA2 R3, -RZ, RZ, 2.125, 0 ;  /* 0x40400000ff037431 */ /* 0x000fe200000001ff */
[----:B------:R-:W-:Y:S02]  /*00f0*/  CS2R R14, SRZ ;  /* 0x00000000000e7805 */ /* 0x000fe4000001ff00 */
[----:B------:R-:W-:Y:S01]  /*0100*/  CS2R R16, SRZ ;  /* 0x0000000000107805 */ /* 0x000fe2000001ff00 */
[----:B------:R-:W-:Y:S01]  /*0110*/  IMAD.MOV.U32 R18, RZ, RZ, RZ ;  /* 0x000000ffff127224 */ /* 0x000fe200078e00ff */
[----:B------:R-:W1:Y:S01]  /*0120*/  LDCU.64 UR10, c[0x0][0x358] ;  /* 0x00006b00ff0a77ac */ /* 0x000e620008000a00 */
[----:B0-----:R-:W-:-:S06]  /*0130*/  FFMA R0, R2, R3, 0.5 ;  /* 0x3f00000002007423 */ /* 0x001fcc0000000003 */
[----:B------:R-:W0:Y:S02]  /*0140*/  F2I.TRUNC.NTZ R0, R0 ;  /* 0x0000000000007305 */ /* 0x000e24000020f100 */
[----:B0-----:R-:W-:-:S13]  /*0150*/  R2UR UR8, R0 ;  /* 0x00000000000872ca */ /* 0x001fda00000e0000 */
[----:B------:R-:W-:-:S09]  /*0160*/  UISETP.GE.AND UP0, UPT, UR8, URZ, UPT ;  /* 0x000000ff0800728c */ /* 0x000fd2000bf06270 */
[----:B-1----:R-:W-:Y:S05]  /*0170*/  BRA.U !UP0, `(.L_x_0) ;  /* 0x00000009086c7547 */ /* 0x002fea000b800000 */
[----:B------:R-:W-:Y:S01]  /*0180*/  FADD R3, R2, R2 ;  /* 0x0000000202037221 */ /* 0x000fe20000000000 */
[----:B------:R-:W-:Y:S01]  /*0190*/  IADD3 R9, PT, PT, R4, -0x1, RZ ;  /* 0xffffffff04097810 */ /* 0x000fe20007ffe0ff */
[----:B------:R-:W-:Y:S01]  /*01a0*/  VIADD R8, R5, 0xffffffff ;  /* 0xffffffff05087836 */ /* 0x000fe20000000000 */
[----:B------:R-:W-:Y:S01]  /*01b0*/  IADD3 R7, PT, PT, R11, -UR8, RZ ;  /* 0x800000080b077c10 */ /* 0x000fe2000fffe0ff */
[----:B------:R-:W-:Y:S01]  /*01c0*/  FMUL R3, R3, R2 ;  /* 0x0000000203037220 */ /* 0x000fe20000400000 */
[----:B------:R-:W-:Y:S01]  /*01d0*/  IMAD.MOV.U32 R18, RZ, RZ, RZ ;  /* 0x000000ffff127224 */ /* 0x000fe200078e00ff */
[----:B------:R-:W-:Y:S02]  /*01e0*/  CS2R R16, SRZ ;  /* 0x0000000000107805 */ /* 0x000fe4000001ff00 */
[----:B------:R-:W-:Y:S02]  /*01f0*/  CS2R R14, SRZ ;  /* 0x00000000000e7805 */ /* 0x000fe4000001ff00 */
[----:B------:R-:W-:Y:S01]  /*0200*/  VIMNMX.RELU R6, PT, PT, R9, R7, PT ;  /* 0x0000000709067248 */ /* 0x000fe20003fe1100 */
[----:B------:R-:W-:-:S02]  /*0210*/  UIADD3 UR4, UPT, UPT, -UR8, 0x1, URZ ;  /* 0x0000000108047890 */ /* 0x000fc4000fffe1ff */
[----:B------:R-:W-:-:S12]  /*0220*/  UIADD3 UR5, UPT, UPT, -UR8, URZ, URZ ;  /* 0x000000ff08057290 */ /* 0x000fd8000fffe1ff */
.L_x_6:
[----:B------:R-:W0:Y:S01]  /*0230*/  MUFU.RCP R2, R3 ;  /* 0x0000000300027308 */ /* 0x000e220000001000 */
[----:B------:R-:W-:Y:S02]  /*0240*/  UIMAD UR12, UR5, UR5, URZ ;  /* 0x00000005050c72a4 */ /* 0x000fe4000f8e02ff */
[----:B------:R-:W-:Y:S02]  /*0250*/  UISETP.NE.AND UP0, UPT, UR5, UR8, UPT ;  /* 0x000000080500728c */ /* 0x000fe4000bf05270 */
[----:B------:R-:W-:-:S06]  /*0260*/  UIMAD UR6, UR8, UR8, UR12 ;  /* 0x00000008080672a4 */ /* 0x000fcc000f8e020c */
[----:B------:R-:W-:-:S04]  /*0270*/  I2FP.F32.U32 R0, UR6 ;  /* 0x0000000600007c45 */ /* 0x000fc80008201000 */
[----:B------:R-:W1:Y:S01]  /*0280*/  FCHK P0, -R0, R3 ;  /* 0x0000000300007302 */ /* 0x000e620000000100 */
[----:B0-----:R-:W-:-:S04]  /*0290*/  FFMA R5, -R3, R2, 1 ;  /* 0x3f80000003057423 */ /* 0x001fc80000000102 */
[----:B------:R-:W-:Y:S01]  /*02a0*/  FFMA R13, R2, R5, R2 ;  /* 0x00000005020d7223 */ /* 0x000fe20000000002 */
[----:B------:R-:W-:Y:S01]  /*02b0*/  VIADDMNMX.RELU R5, R10, UR5, R8, PT ;  /* 0x000000050a057c46 */ /* 0x000fe2000b801108 */
[----:B------:R-:W-:Y:S02]  /*02c0*/  UIADD3 UR5, UPT, UPT, UR5, 0x1, URZ ;  /* 0x0000000105057890 */ /* 0x000fe4000fffe0ff */
[----:B------:R-:W-:-:S04]  /*02d0*/  FFMA R2, -R0, R13, RZ ;  /* 0x0000000d00027223 */ /* 0x000fc800000001ff */
[----:B------:R-:W-:-:S04]  /*02e0*/  FFMA R4, -R3, R2, -R0 ;  /* 0x0000000203047223 */ /* 0x000fc80000000900 */
[----:B------:R-:W-:Y:S01]  /*02f0*/  FFMA R19, R13, R4, R2 ;  /* 0x000000040d137223 */ /* 0x000fe20000000002 */
[----:B-1----:R-:W-:Y:S06]  /*0300*/  @!P0 BRA `(.L_x_1) ;  /* 0x0000000000108947 */ /* 0x002fec0003800000 */
[----:B------:R-:W-:Y:S01]  /*0310*/  FADD R0, -R0, -RZ ;  /* 0x800000ff00007221 */ /* 0x000fe20000000100 */
[----:B------:R-:W-:-:S07]  /*0320*/  MOV R12, 0x340 ;  /* 0x00000340000c7802 */ /* 0x000fce0000000f00 */
[----:B------:R-:W-:Y:S05]  /*0330*/  CALL.REL.NOINC `($__internal_0_$__cuda_sm3x_div_rn_noftz_f32_slowpath) ;  /* 0x0000000c00407944 */ /* 0x000fea0003c00000 */
[----:B------:R-:W-:-:S07]  /*0340*/  MOV R19, R0 ;  /* 0x0000000000137202 */ /* 0x000fce0000000f00 */
.L_x_1:
[----:B------:R-:W0:Y:S01]  /*0350*/  LDCU UR9, c[0x0][0x390] ;  /* 0x00007200ff0977ac */ /* 0x000e220008000800 */
[----:B------:R-:W1:Y:S01]  /*0360*/  LDCU.64 UR6, c[0x0][0x380] ;  /* 0x00007000ff0677ac */ /* 0x000e620008000a00 */
[----:B0-----:R-:W-:-:S04]  /*0370*/  IMAD R0, R5, UR9, R6 ;  /* 0x0000000905007c24 */ /* 0x001fc8000f8e0206 */
[----:B------:R-:W-:-:S05]  /*0380*/  IMAD.SHL.U32 R0, R0, 0x4, RZ ;  /* 0x0000000400007824 */ /* 0x000fca00078e00ff */
[----:B-1----:R-:W-:-:S04]  /*0390*/  IADD3 R12, P0, PT, R0, UR6, RZ ;  /* 0x00000006000c7c10 */ /* 0x002fc8000ff1e0ff */
[----:B------:R-:W-:-:S05]  /*03a0*/  LEA.HI.X.SX32 R13, R0, UR7, 0x1, P0 ;  /* 0x00000007000d7c11 */ /* 0x000fca00080f0eff */
[----:B------:R-:W2:Y:S04]  /*03b0*/  LDG.E.U8 R21, desc[UR10][R12.64] ;  /* 0x0000000a0c157981 */ /* 0x000ea8000c1e1100 */
[----:B------:R-:W3:Y:S04]  /*03c0*/  LDG.E.U8 R4, desc[UR10][R12.64+0x1] ;  /* 0x0000010a0c047981 */ /* 0x000ee8000c1e1100 */
[----:B------:R-:W4:Y:S04]  /*03d0*/  LDG.E.U8 R0, desc[UR10][R12.64+0x2] ;  /* 0x0000020a0c007981 */ /* 0x000f28000c1e1100 */
[----:B------:R4:W5:Y:S01]  /*03e0*/  LDG.E.U8 R2, desc[UR10][R12.64+0x3] ;  /* 0x0000030a0c027981 */ /* 0x000962000c1e1100 */
[----:B------:R-:W-:-:S02]  /*03f0*/  HFMA2 R20, -RZ, RZ, 0.96630859375, -0.0022525787353515625 ;  /* 0x3bbb989dff147431 */ /* 0x000fc400000001ff */
[----:B------:R-:W-:Y:S01]  /*0400*/  IMAD.MOV.U32 R23, RZ, RZ, 0x437c0000 ;  /* 0x437c0000ff177424 */ /* 0x000fe200078e00ff */
[----:B------:R-:W-:Y:S02]  /*0410*/  UISETP.NE.AND UP1, UPT, UR8, URZ, UPT ;  /* 0x000000ff0800728c */ /* 0x000fe4000bf25270 */
[----:B------:R-:W-:-:S04]  /*0420*/  FFMA.SAT R20, R19, R20, 0.5 ;  /* 0x3f00000013147423 */ /* 0x000fc80000002014 */
[----:B------:R-:W-:-:S04]  /*0430*/  FFMA.RM R20, R20, R23, 12582913 ;  /* 0x4b40000114147423 */ /* 0x000fc80000004017 */
[C---:B------:R-:W-:Y:S01]  /*0440*/  FADD R22, R20.reuse, -12583039 ;  /* 0xcb40007f14167421 */ /* 0x040fe20000000000 */
[----:B------:R-:W-:-:S03]  /*0450*/  SHF.L.U32 R20, R20, 0x17, RZ ;  /* 0x0000001714147819 */ /* 0x000fc600000006ff */
[----:B------:R-:W-:-:S04]  /*0460*/  FFMA R22, R19, 1.4426950216293334961, -R22 ;  /* 0x3fb8aa3b13167823 */ /* 0x000fc80000000816 */
[----:B------:R-:W-:-:S04]  /*0470*/  FFMA R22, R19, 1.925963033500011079e-08, R22 ;  /* 0x32a5706013167823 */ /* 0x000fc80000000016 */
[----:B------:R-:W0:Y:S02]  /*0480*/  MUFU.EX2 R19, R22 ;  /* 0x0000001600137308 */ /* 0x000e240000000800 */
[----:B0-----:R-:W-:-:S04]  /*0490*/  FMUL R19, R20, R19 ;  /* 0x0000001314137220 */ /* 0x001fc80000400000 */
[----:B------:R-:W-:Y:S01]  /*04a0*/  FADD R18, R19, R18 ;  /* 0x0000001213127221 */ /* 0x000fe20000000000 */
[----:B--2---:R-:W-:Y:S02]  /*04b0*/  I2FP.F32.U32 R21, R21 ;  /* 0x0000001500157245 */ /* 0x004fe40000201000 */
[----:B---3--:R-:W-:-:S03]  /*04c0*/  I2FP.F32.U32 R4, R4 ;  /* 0x0000000400047245 */ /* 0x008fc60000201000 */
[C---:B------:R-:W-:Y:S01]  /*04d0*/  FFMA R14, R19.reuse, R21, R14 ;  /* 0x00000015130e7223 */ /* 0x040fe2000000000e */
[----:B----4-:R-:W-:Y:S01]  /*04e0*/  I2FP.F32.U32 R13, R0 ;  /* 0x00000000000d7245 */ /* 0x010fe20000201000 */
[----:B------:R-:W-:Y:S01]  /*04f0*/  FFMA R15, R19, R4, R15 ;  /* 0x00000004130f7223 */ /* 0x000fe2000000000f */
[----:B-----5:R-:W-:-:S03]  /*0500*/  I2FP.F32.U32 R2, R2 ;  /* 0x0000000200027245 */ /* 0x020fc60000201000 */
[C---:B------:R-:W-:Y:S02]  /*0510*/  FFMA R16, R19.reuse, R13, R16 ;  /* 0x0000000d13107223 */ /* 0x040fe40000000010 */
[----:B------:R-:W-:Y:S01]  /*0520*/  FFMA R17, R19, R2, R17 ;  /* 0x0000000213117223 */ /* 0x000fe20000000011 */
[----:B------:R-:W-:Y:S06]  /*0530*/  BRA.U !UP1, `(.L_x_2) ;  /* 0x0000000509787547 */ /* 0x000fec000b800000 */
[----:B------:R-:W-:Y:S01]  /*0540*/  IMAD.MOV.U32 R4, RZ, RZ, R7 ;  /* 0x000000ffff047224 */ /* 0x000fe200078e0007 */
[----:B------:R-:W0:Y:S01]  /*0550*/  LDCU UR13, c[0x0][0x390] ;  /* 0x00007200ff0d77ac */ /* 0x000e220008000800 */
[----:B------:R-:W1:Y:S01]  /*0560*/  LDCU.64 UR14, c[0x0][0x380] ;  /* 0x00007000ff0e77ac */ /* 0x000e620008000a00 */
[----:B------:R-:W-:Y:S01]  /*0570*/  ULEA UR9, -UR8, URZ, 0x1 ;  /* 0x000000ff08097291 */ /* 0x000fe2000f8e09ff */
[----:B------:R-:W-:-:S11]  /*0580*/  UMOV UR6, UR4 ;  /* 0x0000000400067c82 */ /* 0x000fd60008000000 */
.L_x_5:
[----:B------:R-:W2:Y:S01]  /*0590*/  MUFU.RCP R0, R3 ;  /* 0x0000000300007308 */ /* 0x000ea20000001000 */
[----:B------:R-:W-:-:S06]  /*05a0*/  UIMAD UR7, UR6, UR6, UR12 ;  /* 0x00000006060772a4 */ /* 0x000fcc000f8e020c */
[----:B------:R-:W-:Y:S01]  /*05b0*/  I2FP.F32.U32 R12, UR7 ;  /* 0x00000007000c7c45 */ /* 0x000fe20008201000 */
[----:B------:R-:W-:-:S03]  /*05c0*/  UIMAD UR7, UR6, UR6, UR6 ;  /* 0x00000006060772a4 */ /* 0x000fc6000f8e0206 */
[----:B------:R-:W3:Y:S01]  /*05d0*/  FCHK P0, -R12, R3 ;  /* 0x000000030c007302 */ /* 0x000ee20000000100 */
[----:B--2---:R-:W-:-:S04]  /*05e0*/  FFMA R13, -R3, R0, 1 ;  /* 0x3f800000030d7423 */ /* 0x004fc80000000100 */
[----:B------:R-:W-:-:S04]  /*05f0*/  FFMA R0, R0, R13, R0 ;  /* 0x0000000d00007223 */ /* 0x000fc80000000000 */
[----:B------:R-:W-:-:S04]  /*0600*/  FFMA R2, R0, -R12, RZ ;  /* 0x8000000c00027223 */ /* 0x000fc800000000ff */
[----:B------:R-:W-:-:S04]  /*0610*/  FFMA R13, -R3, R2, -R12 ;  /* 0x00000002030d7223 */ /* 0x000fc8000000090c */
[----:B------:R-:W-:Y:S01]  /*0620*/  FFMA R0, R0, R13, R2 ;  /* 0x0000000d00007223 */ /* 0x000fe20000000002 */
[----:B---3--:R-:W-:Y:S06]  /*0630*/  @!P0 BRA `(.L_x_3) ;  /* 0x00000000000c8947 */ /* 0x008fec0003800000 */
[----:B------:R-:W-:Y:S01]  /*0640*/  FADD R0, -R12, -RZ ;  /* 0x800000ff0c007221 */ /* 0x000fe20000000100 */
[----:B------:R-:W-:-:S07]  /*0650*/  MOV R12, 0x670 ;  /* 0x00000670000c7802 */ /* 0x000fce0000000f00 */
[----:B01----:R-:W-:Y:S05]  /*0660*/  CALL.REL.NOINC `($__internal_0_$__cuda_sm3x_div_rn_noftz_f32_slowpath) ;  /* 0x0000000800747944 */ /* 0x003fea0003c00000 */
.L_x_3:
[----:B------:R-:W-:-:S05]  /*0670*/  VIADDMNMX.RELU R2, R4, 0x1, R9, PT ;  /* 0x0000000104027846 */ /* 0x000fca0003801109 */
[----:B0-----:R-:W-:-:S05]  /*0680*/  IMAD R2, R5, UR13, R2 ;  /* 0x0000000d05027c24 */ /* 0x001fca000f8e0202 */
[----:B------:R-:W-:-:S04]  /*0690*/  SHF.L.U32 R2, R2, 0x2, RZ ;  /* 0x0000000202027819 */ /* 0x000fc800000006ff */
[----:B-1----:R-:W-:-:S04]  /*06a0*/  IADD3 R12, P0, PT, R2, UR14, RZ ;  /* 0x0000000e020c7c10 */ /* 0x002fc8000ff1e0ff */
[----:B------:R-:W-:-:S05]  /*06b0*/  LEA.HI.X.SX32 R13, R2, UR15, 0x1, P0 ;  /* 0x0000000f020d7c11 */ /* 0x000fca00080f0eff */
[----:B------:R-:W2:Y:S04]  /*06c0*/  LDG.E.U8 R2, desc[UR10][R12.64] ;  /* 0x0000000a0c027981 */ /* 0x000ea8000c1e1100 */
[----:B------:R-:W3:Y:S04]  /*06d0*/  LDG.E.U8 R20, desc[UR10][R12.64+0x1] ;  /* 0x0000010a0c147981 */ /* 0x000ee8000c1e1100 */
[----:B------:R-:W4:Y:S04]  /*06e0*/  LDG.E.U8 R19, desc[UR10][R12.64+0x2] ;  /* 0x0000020a0c137981 */ /* 0x000f28000c1e1100 */
[----:B------:R0:W5:Y:S01]  /*06f0*/  LDG.E.U8 R21, desc[UR10][R12.64+0x3] ;  /* 0x0000030a0c157981 */ /* 0x000162000c1e1100 */
[----:B------:R-:W-:Y:S01]  /*0700*/  IMAD.MOV.U32 R23, RZ, RZ, 0x3bbb989d ;  /* 0x3bbb989dff177424 */ /* 0x000fe200078e00ff */
[----:B------:R-:W-:Y:S01]  /*0710*/  MOV R25, 0x437c0000 ;  /* 0x437c000000197802 */ /* 0x000fe20000000f00 */
[----:B------:R-:W1:Y:S01]  /*0720*/  MUFU.RCP R26, R3 ;  /* 0x00000003001a7308 */ /* 0x000e620000001000 */
[----:B------:R-:W-:Y:S01]  /*0730*/  UIADD3 UR7, UPT, UPT, UR12, UR6, UR7 ;  /* 0x000000060c077290 */ /* 0x000fe2000fffe007 */
[----:B------:R-:W-:-:S03]  /*0740*/  FFMA.SAT R22, R0, R23, 0.5 ;  /* 0x3f00000000167423 */ /* 0x000fc60000002017 */
[----:B------:R-:W-:Y:S01]  /*0750*/  UIADD3 UR7, UPT, UPT, UR7, 0x1, URZ ;  /* 0x0000000107077890 */ /* 0x000fe2000fffe0ff */
[----:B------:R-:W-:-:S04]  /*0760*/  FFMA.RM R22, R22, R25, 12582913 ;  /* 0x4b40000116167423 */ /* 0x000fc80000004019 */
[----:B------:R-:W-:Y:S01]  /*0770*/  FADD R23, R22, -12583039 ;  /* 0xcb40007f16177421 */ /* 0x000fe20000000000 */
[----:B0-----:R-:W-:-:S03]  /*0780*/  I2FP.F32.U32 R12, UR7 ;  /* 0x00000007000c7c45 */ /* 0x001fc60008201000 */
[C---:B------:R-:W-:Y:S01]  /*0790*/  FFMA R23, R0.reuse, 1.4426950216293334961, -R23 ;  /* 0x3fb8aa3b00177823 */ /* 0x040fe20000000817 */
[----:B------:R-:W-:Y:S01]  /*07a0*/  FCHK P0, -R12, R3 ;  /* 0x000000030c007302 */ /* 0x000fe20000000100 */
[----:B-1----:R-:W-:Y:S02]  /*07b0*/  FFMA R13, -R3, R26, 1 ;  /* 0x3f800000030d7423 */ /* 0x002fe4000000011a */
[----:B------:R-:W-:Y:S02]  /*07c0*/  FFMA R23, R0, 1.925963033500011079e-08, R23 ;  /* 0x32a5706000177823 */ /* 0x000fe40000000017 */
[----:B------:R-:W-:Y:S01]  /*07d0*/  FFMA R0, R26, R13, R26 ;  /* 0x0000000d1a007223 */ /* 0x000fe2000000001a */
[----:B------:R-:W-:Y:S02]  /*07e0*/  IMAD.SHL.U32 R13, R22, 0x800000, RZ ;  /* 0x00800000160d7824 */ /* 0x000fe400078e00ff */
[----:B------:R-:W0:Y:S01]  /*07f0*/  MUFU.EX2 R24, R23 ;  /* 0x0000001700187308 */ /* 0x000e220000000800 */
[----:B------:R-:W-:-:S04]  /*0800*/  FFMA R25, R0, -R12, RZ ;  /* 0x8000000c00197223 */ /* 0x000fc800000000ff */
[----:B------:R-:W-:-:S04]  /*0810*/  FFMA R22, -R3, R25, -R12 ;  /* 0x0000001903167223 */ /* 0x000fc8000000090c */
[----:B------:R-:W-:Y:S01]  /*0820*/  FFMA R0, R0, R22, R25 ;  /* 0x0000001600007223 */ /* 0x000fe20000000019 */
        /* <DEDUP_REMOVED lines=10> */
[----:B------:R-:W-:Y:S06]  /*08d0*/  @!P0 BRA `(.L_x_4) ;  /* 0x00000000000c8947 */ /* 0x000fec0003800000 */
[----:B------:R-:W-:Y:S01]  /*08e0*/  FADD R0, -R12, -RZ ;  /* 0x800000ff0c007221 */ /* 0x000fe20000000100 */
[----:B------:R-:W-:-:S07]  /*08f0*/  MOV R12, 0x910 ;  /* 0x00000910000c7802 */ /* 0x000fce0000000f00 */
[----:B------:R-:W-:Y:S05]  /*0900*/  CALL.REL.NOINC `($__internal_0_$__cuda_sm3x_div_rn_noftz_f32_slowpath) ;  /* 0x0000000400cc7944 */ /* 0x000fea0003c00000 */
.L_x_4:
[----:B------:R-:W-:-:S04]  /*0910*/  IADD3 R4, PT, PT, R4, 0x2, RZ ;  /* 0x0000000204047810 */ /* 0x000fc80007ffe0ff */
[----:B------:R-:W-:-:S05]  /*0920*/  VIMNMX.RELU R2, PT, PT, R9, R4, PT ;  /* 0x0000000409027248 */ /* 0x000fca0003fe1100 */
[----:B------:R-:W-:-:S04]  /*0930*/  IMAD R2, R5, UR13, R2 ;  /* 0x0000000d05027c24 */ /* 0x000fc8000f8e0202 */
[----:B------:R-:W-:-:S05]  /*0940*/  IMAD.SHL.U32 R2, R2, 0x4, RZ ;  /* 0x0000000402027824 */ /* 0x000fca00078e00ff */
[----:B------:R-:W-:-:S04]  /*0950*/  IADD3 R12, P0, PT, R2, UR14, RZ ;  /* 0x0000000e020c7c10 */ /* 0x000fc8000ff1e0ff */
[----:B------:R-:W-:-:S05]  /*0960*/  LEA.HI.X.SX32 R13, R2, UR15, 0x1, P0 ;  /* 0x0000000f020d7c11 */ /* 0x000fca00080f0eff */
[----:B------:R-:W2:Y:S04]  /*0970*/  LDG.E.U8 R21, desc[UR10][R12.64] ;  /* 0x0000000a0c157981 */ /* 0x000ea8000c1e1100 */
[----:B------:R-:W3:Y:S04]  /*0980*/  LDG.E.U8 R2, desc[UR10][R12.64+0x1] ;  /* 0x0000010a0c027981 */ /* 0x000ee8000c1e1100 */
[----:B------:R-:W4:Y:S04]  /*0990*/  LDG.E.U8 R19, desc[UR10][R12.64+0x2] ;  /* 0x0000020a0c137981 */ /* 0x000f28000c1e1100 */
[----:B------:R0:W5:Y:S01]  /*09a0*/  LDG.E.U8 R20, desc[UR10][R12.64+0x3] ;  /* 0x0000030a0c147981 */ /* 0x000162000c1e1100 */
[----:B------:R-:W-:-:S02]  /*09b0*/  HFMA2 R23, -RZ, RZ, 0.96630859375, -0.0022525787353515625 ;  /* 0x3bbb989dff177431 */ /* 0x000fc400000001ff */
[----:B------:R-:W-:Y:S01]  /*09c0*/  IMAD.MOV.U32 R25, RZ, RZ, 0x437c0000 ;  /* 0x437c0000ff197424 */ /* 0x000fe200078e00ff */
[----:B------:R-:W-:Y:S02]  /*09d0*/  UIADD3 UR9, UPT, UPT, UR9, 0x2, URZ ;  /* 0x0000000209097890 */ /* 0x000fe4000fffe0ff */
[----:B------:R-:W-:Y:S02]  /*09e0*/  UIADD3 UR6, UPT, UPT, UR6, 0x2, URZ ;  /* 0x0000000206067890 */ /* 0x000fe4000fffe0ff */
[----:B------:R-:W-:Y:S01]  /*09f0*/  UISETP.NE.AND UP1, UPT, UR9, URZ, UPT ;  /* 0x000000ff0900728c */ /* 0x000fe2000bf25270 */
[----:B------:R-:W-:-:S04]  /*0a00*/  FFMA.SAT R22, R0, R23, 0.5 ;  /* 0x3f00000000167423 */ /* 0x000fc80000002017 */
[----:B------:R-:W-:-:S04]  /*0a10*/  FFMA.RM R22, R22, R25, 12582913 ;  /* 0x4b40000116167423 */ /* 0x000fc80000004019 */
[C---:B------:R-:W-:Y:S01]  /*0a20*/  FADD R23, R22.reuse, -12583039 ;  /* 0xcb40007f16177421 */ /* 0x040fe20000000000 */
[----:B------:R-:W-:-:S03]  /*0a30*/  SHF.L.U32 R22, R22, 0x17, RZ ;  /* 0x0000001716167819 */ /* 0x000fc600000006ff */
[----:B------:R-:W-:-:S04]  /*0a40*/  FFMA R23, R0, 1.4426950216293334961, -R23 ;  /* 0x3fb8aa3b00177823 */ /* 0x000fc80000000817 */
[----:B------:R-:W-:-:S06]  /*0a50*/  FFMA R23, R0, 1.925963033500011079e-08, R23 ;  /* 0x32a5706000177823 */ /* 0x000fcc0000000017 */
        /* <DEDUP_REMOVED lines=11> */
[----:B------:R-:W-:Y:S06]  /*0b10*/  BRA.U UP1, `(.L_x_5) ;  /* 0xfffffff9019c7547 */ /* 0x000fec000b83ffff */
.L_x_2:
[----:B------:R-:W-:Y:S05]  /*0b20*/  BRA.U UP0, `(.L_x_6) ;  /* 0xfffffff500c07547 */ /* 0x000fea000b83ffff */
.L_x_0:
[----:B------:R-:W-:Y:S01]  /*0b30*/  FSETP.GT.AND P0, PT, R18, RZ, PT ;  /* 0x000000ff1200720b */ /* 0x000fe20003f04000 */
[----:B------:R-:W-:-:S12]  /*0b40*/  BSSY.RECONVERGENT B0, `(.L_x_7) ;  /* 0x0000040000007945 */ /* 0x000fd80003800200 */
[----:B------:R-:W-:Y:S05]  /*0b50*/  @!P0 BRA `(.L_x_8) ;  /* 0x0000000000f88947 */ /* 0x000fea0003800000 */
[----:B------:R-:W0:Y:S01]  /*0b60*/  MUFU.RCP R3, R18 ;  /* 0x0000001200037308 */ /* 0x000e220000001000 */
[----:B------:R-:W-:Y:S07]  /*0b70*/  BSSY.RECONVERGENT B1, `(.L_x_9) ;  /* 0x000000d000017945 */ /* 0x000fee0003800200 */
[----:B------:R-:W1:Y:S01]  /*0b80*/  FCHK P0, R14, R18 ;  /* 0x000000120e007302 */ /* 0x000e620000000000 */
[----:B0-----:R-:W-:-:S04]  /*0b90*/  FFMA R0, R3, -R18, 1 ;  /* 0x3f80000003007423 */ /* 0x001fc80000000812 */
[----:B------:R-:W-:-:S04]  /*0ba0*/  FFMA R3, R3, R0, R3 ;  /* 0x0000000003037223 */ /* 0x000fc80000000003 */
[----:B------:R-:W-:-:S04]  /*0bb0*/  FFMA R5, R3, R14, RZ ;  /* 0x0000000e03057223 */ /* 0x000fc800000000ff */
[----:B------:R-:W-:-:S04]  /*0bc0*/  FFMA R0, R5, -R18, R14 ;  /* 0x8000001205007223 */ /* 0x000fc8000000000e */
[----:B------:R-:W-:Y:S01]  /*0bd0*/  FFMA R3, R3, R0, R5 ;  /* 0x0000000003037223 */ /* 0x000fe20000000005 */
[----:B-1----:R-:W-:Y:S06]  /*0be0*/  @!P0 BRA `(.L_x_10) ;  /* 0x0000000000148947 */ /* 0x002fec0003800000 */
[----:B------:R-:W-:Y:S01]  /*0bf0*/  IMAD.MOV.U32 R0, RZ, RZ, R14 ;  /* 0x000000ffff007224 */ /* 0x000fe200078e000e */
[----:B------:R-:W-:Y:S02]  /*0c00*/  MOV R3, R18 ;  /* 0x0000001200037202 */ /* 0x000fe40000000f00 */
[----:B------:R-:W-:-:S07]  /*0c10*/  MOV R12, 0xc30 ;  /* 0x00000c30000c7802 */ /* 0x000fce0000000f00 */
[----:B------:R-:W-:Y:S05]  /*0c20*/  CALL.REL.NOINC `($__internal_0_$__cuda_sm3x_div_rn_noftz_f32_slowpath) ;  /* 0x0000000400047944 */ /* 0x000fea0003c00000 */
[----:B------:R-:W-:-:S07]  /*0c30*/  IMAD.MOV.U32 R3, RZ, RZ, R0 ;  /* 0x000000ffff037224 */ /* 0x000fce00078e0000 */
.L_x_10:
[----:B------:R-:W-:Y:S05]  /*0c40*/  BSYNC.RECONVERGENT B1 ;  /* 0x0000000000017941 */ /* 0x000fea0003800200 */
.L_x_9:
[----:B------:R-:W0:Y:S01]  /*0c50*/  MUFU.RCP R5, R18 ;  /* 0x0000001200057308 */ /* 0x000e220000001000 */
[----:B------:R-:W-:Y:S01]  /*0c60*/  BSSY.RECONVERGENT B1, `(.L_x_11) ;  /* 0x000000d000017945 */ /* 0x000fe20003800200 */
[----:B------:R-:W-:-:S06]  /*0c70*/  MOV R14, R3 ;  /* 0x00000003000e7202 */ /* 0x000fcc0000000f00 */
        /* <DEDUP_REMOVED lines=11> */
.L_x_12:
[----:B------:R-:W-:Y:S05]  /*0d30*/  BSYNC.RECONVERGENT B1 ;  /* 0x0000000000017941 */ /* 0x000fea0003800200 */
.L_x_11:
[----:B------:R-:W0:Y:S01]  /*0d40*/  MUFU.RCP R3, R18 ;  /* 0x0000001200037308 */ /* 0x000e220000001000 */
[----:B------:R-:W-:Y:S01]  /*0d50*/  BSSY.RECONVERGENT B1, `(.L_x_13) ;  /* 0x000000e000017945 */ /* 0x000fe20003800200 */
[----:B------:R-:W-:-:S06]  /*0d60*/  IMAD.MOV.U32 R15, RZ, RZ, R0 ;  /* 0x000000ffff0f7224 */ /* 0x000fcc00078e0000 */
[----:B------:R-:W1:Y:S01]  /*0d70*/  FCHK P0, R16, R18 ;  /* 0x0000001210007302 */ /* 0x000e620000000000 */
[----:B0-----:R-:W-:-:S04]  /*0d80*/  FFMA R2, R3, -R18, 1 ;  /* 0x3f80000003027423 */ /* 0x001fc80000000812 */
[----:B------:R-:W-:-:S04]  /*0d90*/  FFMA R3, R3, R2, R3 ;  /* 0x0000000203037223 */ /* 0x000fc80000000003 */
[----:B------:R-:W-:-:S04]  /*0da0*/  FFMA R5, R3, R16, RZ ;  /* 0x0000001003057223 */ /* 0x000fc800000000ff */
[----:B------:R-:W-:-:S04]  /*0db0*/  FFMA R2, R5, -R18, R16 ;  /* 0x8000001205027223 */ /* 0x000fc80000000010 */
[----:B------:R-:W-:Y:S01]  /*0dc0*/  FFMA R2, R3, R2, R5 ;  /* 0x0000000203027223 */ /* 0x000fe20000000005 */
[----:B-1----:R-:W-:Y:S06]  /*0dd0*/  @!P0 BRA `(.L_x_14) ;  /* 0x0000000000148947 */ /* 0x002fec0003800000 */
[----:B------:R-:W-:Y:S01]  /*0de0*/  MOV R0, R16 ;  /* 0x0000001000007202 */ /* 0x000fe20000000f00 */
[----:B------:R-:W-:Y:S01]  /*0df0*/  IMAD.MOV.U32 R3, RZ, RZ, R18 ;  /* 0x000000ffff037224 */ /* 0x000fe200078e0012 */
[----:B------:R-:W-:-:S07]  /*0e00*/  MOV R12, 0xe20 ;  /* 0x00000e20000c7802 */ /* 0x000fce0000000f00 */
[----:B------:R-:W-:Y:S05]  /*0e10*/  CALL.REL.NOINC `($__internal_0_$__cuda_sm3x_div_rn_noftz_f32_slowpath) ;  /* 0x0000000000887944 */ /* 0x000fea0003c00000 */
[----:B------:R-:W-:-:S07]  /*0e20*/  MOV R2, R0 ;  /* 0x0000000000027202 */ /* 0x000fce0000000f00 */
.L_x_14:
[----:B------:R-:W-:Y:S05]  /*0e30*/  BSYNC.RECONVERGENT B1 ;  /* 0x0000000000017941 */ /* 0x000fea0003800200 */
.L_x_13:
        /* <DEDUP_REMOVED lines=14> */
.L_x_16:
[----:B------:R-:W-:Y:S05]  /*0f20*/  BSYNC.RECONVERGENT B1 ;  /* 0x0000000000017941 */ /* 0x000fea0003800200 */
.L_x_15:
[----:B------:R-:W-:-:S07]  /*0f30*/  MOV R17, R0 ;  /* 0x0000000000117202 */ /* 0x000fce0000000f00 */
.L_x_8:
[----:B------:R-:W-:Y:S05]  /*0f40*/  BSYNC.RECONVERGENT B0 ;  /* 0x0000000000007941 */ /* 0x000fea0003800200 */
.L_x_7:
[----:B------:R-:W0:Y:S01]  /*0f50*/  LDCU UR6, c[0x0][0x390] ;  /* 0x00007200ff0677ac */ /* 0x000e220008000800 */
[----:B------:R-:W1:Y:S01]  /*0f60*/  F2I.U32.TRUNC.NTZ R5, R14 ;  /* 0x0000000e00057305 */ /* 0x000e62000020f000 */
[----:B------:R-:W2:Y:S07]  /*0f70*/  LDCU.64 UR4, c[0x0][0x388] ;  /* 0x00007100ff0477ac */ /* 0x000eae0008000a00 */
[----:B------:R-:W3:Y:S08]  /*0f80*/  F2I.U32.TRUNC.NTZ R15, R15 ;  /* 0x0000000f000f7305 */ /* 0x000ef0000020f000 */
[----:B------:R-:W4:Y:S01]  /*0f90*/  F2I.U32.TRUNC.NTZ R7, R16 ;  /* 0x0000001000077305 */ /* 0x000f22000020f000 */
[----:B0-----:R-:W-:-:S04]  /*0fa0*/  IMAD R10, R10, UR6, R11 ;  /* 0x000000060a0a7c24 */ /* 0x001fc8000f8e020b */
[----:B------:R-:W-:-:S03]  /*0fb0*/  IMAD.SHL.U32 R10, R10, 0x4, RZ ;  /* 0x000000040a0a7824 */ /* 0x000fc600078e00ff */
[----:B------:R-:W0:Y:S02]  /*0fc0*/  F2I.U32.TRUNC.NTZ R17, R17 ;  /* 0x0000001100117305 */ /* 0x000e24000020f000 */
[----:B--2---:R-:W-:-:S04]  /*0fd0*/  IADD3 R2, P0, PT, R10, UR4, RZ ;  /* 0x000000040a027c10 */ /* 0x004fc8000ff1e0ff */
[----:B------:R-:W-:-:S05]  /*0fe0*/  LEA.HI.X.SX32 R3, R10, UR5, 0x1, P0 ;  /* 0x000000050a037c11 */ /* 0x000fca00080f0eff */
[----:B-1----:R-:W-:Y:S04]  /*0ff0*/  STG.E.U8 desc[UR10][R2.64], R5 ;  /* 0x0000000502007986 */ /* 0x002fe8000c10110a */
[----:B---3--:R-:W-:Y:S04]  /*1000*/  STG.E.U8 desc[UR10][R2.64+0x1], R15 ;  /* 0x0000010f02007986 */ /* 0x008fe8000c10110a */
[----:B----4-:R-:W-:Y:S04]  /*1010*/  STG.E.U8 desc[UR10][R2.64+0x2], R7 ;  /* 0x0000020702007986 */ /* 0x010fe8000c10110a */
[----:B0-----:R-:W-:Y:S01]  /*1020*/  STG.E.U8 desc[UR10][R2.64+0x3], R17 ;  /* 0x0000031102007986 */ /* 0x001fe2000c10110a */
[----:B------:R-:W-:Y:S05]  /*1030*/  EXIT ;  /* 0x000000000000794d */ /* 0x000fea0003800000 */
        .weak           $__internal_0_$__cuda_sm3x_div_rn_noftz_f32_slowpath
        .type           $__internal_0_$__cuda_sm3x_div_rn_noftz_f32_slowpath,@function
        .size           $__internal_0_$__cuda_sm3x_div_rn_noftz_f32_slowpath,(.L_x_56 - $__internal_0_$__cuda_sm3x_div_rn_noftz_f32_slowpath)
$__internal_0_$__cuda_sm3x_div_rn_noftz_f32_slowpath:
[----:B------:R-:W-:Y:S01]  /*1040*/  SHF.R.U32.HI R2, RZ, 0x17, R3 ;  /* 0x00000017ff027819 */ /* 0x000fe20000011603 */
[----:B------:R-:W-:Y:S01]  /*1050*/  BSSY.RECONVERGENT B2, `(.L_x_17) ;  /* 0x0000063000027945 */ /* 0x000fe20003800200 */
[----:B------:R-:W-:Y:S02]  /*1060*/  SHF.R.U32.HI R19, RZ, 0x17, R0 ;  /* 0x00000017ff137819 */ /* 0x000fe40000011600 */
[----:B------:R-:W-:Y:S02]  /*1070*/  LOP3.LUT R2, R2, 0xff, RZ, 0xc0, !PT ;  /* 0x000000ff02027812 */ /* 0x000fe400078ec0ff */
[----:B------:R-:W-:Y:S02]  /*1080*/  LOP3.LUT R19, R19, 0xff, RZ, 0xc0, !PT ;  /* 0x000000ff13137812 */ /* 0x000fe400078ec0ff */
[----:B------:R-:W-:Y:S02]  /*1090*/  IADD3 R20, PT, PT, R2, -0x1, RZ ;  /* 0xffffffff02147810 */ /* 0x000fe40007ffe0ff */
[----:B------:R-:W-:Y:S01]  /*10a0*/  MOV R23, R3 ;  /* 0x0000000300177202 */ /* 0x000fe20000000f00 */
[----:B------:R-:W-:Y:S01]  /*10b0*/  VIADD R21, R19, 0xffffffff ;  /* 0xffffffff13157836 */ /* 0x000fe20000000000 */
[----:B------:R-:W-:-:S04]  /*10c0*/  ISETP.GT.U32.AND P0, PT, R20, 0xfd, PT ;  /* 0x000000fd1400780c */ /* 0x000fc80003f04070 */
[----:B------:R-:W-:-:S13]  /*10d0*/  ISETP.GT.U32.OR P0, PT, R21, 0xfd, P0 ;  /* 0x000000fd1500780c */ /* 0x000fda0000704470 */
[----:B------:R-:W-:Y:S01]  /*10e0*/  @!P0 IMAD.MOV.U32 R13, RZ, RZ, RZ ;  /* 0x000000ffff0d8224 */ /* 0x000fe200078e00ff */
[----:B------:R-:W-:Y:S06]  /*10f0*/  @!P0 BRA `(.L_x_18) ;  /* 0x00000000005c8947 */ /* 0x000fec0003800000 */
[----:B------:R-:W-:Y:S02]  /*1100*/  FSETP.GTU.FTZ.AND P0, PT, |R0|, +INF , PT ;  /* 0x7f8000000000780b */ /* 0x000fe40003f1c200 */
[----:B------:R-:W-:-:S04]  /*1110*/  FSETP.GTU.FTZ.AND P1, PT, |R3|, +INF , PT ;  /* 0x7f8000000300780b */ /* 0x000fc80003f3c200 */
[----:B------:R-:W-:-:S13]  /*1120*/  PLOP3.LUT P0, PT, P0, P1, PT, 0xf8, 0x8f ;  /* 0x00000000008f781c */ /* 0x000fda0000703f70 */
[----:B------:R-:W-:Y:S05]  /*1130*/  @P0 BRA `(.L_x_19) ;  /* 0x00000004004c0947 */ /* 0x000fea0003800000 */
[----:B------:R-:W-:-:S13]  /*1140*/  LOP3.LUT P0, RZ, R23, 0x7fffffff, R0, 0xc8, !PT ;  /* 0x7fffffff17ff7812 */ /* 0x000fda000780c800 */
[----:B------:R-:W-:Y:S05]  /*1150*/  @!P0 BRA `(.L_x_20) ;  /* 0x00000004003c8947 */ /* 0x000fea0003800000 */
[C---:B------:R-:W-:Y:S02]  /*1160*/  FSETP.NEU.FTZ.AND P2, PT, |R0|.reuse, +INF , PT ;  /* 0x7f8000000000780b */ /* 0x040fe40003f5d200 */
[----:B------:R-:W-:Y:S02]  /*1170*/  FSETP.NEU.FTZ.AND P1, PT, |R3|, +INF , PT ;  /* 0x7f8000000300780b */ /* 0x000fe40003f3d200 */
[----:B------:R-:W-:-:S11]  /*1180*/  FSETP.NEU.FTZ.AND P0, PT, |R0|, +INF , PT ;  /* 0x7f8000000000780b */ /* 0x000fd60003f1d200 */
[----:B------:R-:W-:Y:S05]  /*1190*/  @!P1 BRA !P2, `(.L_x_20) ;  /* 0x00000004002c9947 */ /* 0x000fea0005000000 */
[----:B------:R-:W-:-:S04]  /*11a0*/  LOP3.LUT P2, RZ, R0, 0x7fffffff, RZ, 0xc0, !PT ;  /* 0x7fffffff00ff7812 */ /* 0x000fc8000784c0ff */
[----:B------:R-:W-:-:S13]  /*11b0*/  PLOP3.LUT P1, PT, P1, P2, PT, 0x2f, 0xf2 ;  /* 0x0000000000f2781c */ /* 0x000fda0000f24577 */
[----:B------:R-:W-:Y:S05]  /*11c0*/  @P1 BRA `(.L_x_21) ;  /* 0x0000000400181947 */ /* 0x000fea0003800000 */
[----:B------:R-:W-:-:S04]  /*11d0*/  LOP3.LUT P1, RZ, R23, 0x7fffffff, RZ, 0xc0, !PT ;  /* 0x7fffffff17ff7812 */ /* 0x000fc8000782c0ff */
[----:B------:R-:W-:-:S13]  /*11e0*/  PLOP3.LUT P0, PT, P0, P1, PT, 0x2f, 0xf2 ;  /* 0x0000000000f2781c */ /* 0x000fda0000702577 */
[----:B------:R-:W-:Y:S05]  /*11f0*/  @P0 BRA `(.L_x_22) ;  /* 0x0000000400000947 */ /* 0x000fea0003800000 */
[----:B------:R-:W-:Y:S02]  /*1200*/  ISETP.GE.AND P0, PT, R21, RZ, PT ;  /* 0x000000ff1500720c */ /* 0x000fe40003f06270 */
[----:B------:R-:W-:-:S11]  /*1210*/  ISETP.GE.AND P1, PT, R20, RZ, PT ;  /* 0x000000ff1400720c */ /* 0x000fd60003f26270 */
[----:B------:R-:W-:Y:S01]  /*1220*/  @P0 MOV R13, RZ ;  /* 0x000000ff000d0202 */ /* 0x000fe20000000f00 */
[----:B------:R-:W-:Y:S02]  /*1230*/  @!P0 IMAD.MOV.U32 R13, RZ, RZ, -0x40 ;  /* 0xffffffc0ff0d8424 */ /* 0x000fe400078e00ff */
[----:B------:R-:W-:Y:S01]  /*1240*/  @!P0 FFMA R0, R0, 1.84467440737095516160e+19, RZ ;  /* 0x5f80000000008823 */ /* 0x000fe200000000ff */
[----:B------:R-:W-:Y:S02]  /*1250*/  @!P1 FFMA R23, R3, 1.84467440737095516160e+19, RZ ;  /* 0x5f80000003179823 */ /* 0x000fe400000000ff */
[----:B------:R-:W-:-:S07]  /*1260*/  @!P1 IADD3 R13, PT, PT, R13, 0x40, RZ ;  /* 0x000000400d0d9810 */ /* 0x000fce0007ffe0ff */
.L_x_18:
[----:B------:R-:W-:Y:S01]  /*1270*/  LEA R24, R2, 0xc0800000, 0x17 ;  /* 0xc080000002187811 */ /* 0x000fe200078eb8ff */
[----:B------:R-:W-:Y:S01]  /*1280*/  VIADD R19, R19, 0xffffff81 ;  /* 0xffffff8113137836 */ /* 0x000fe20000000000 */
[----:B------:R-:W-:Y:S02]  /*1290*/  BSSY.RECONVERGENT B3, `(.L_x_23) ;  /* 0x0000035000037945 */ /* 0x000fe40003800200 */
[----:B------:R-:W-:Y:S01]  /*12a0*/  IADD3 R24, PT, PT, -R24, R23, RZ ;  /* 0x0000001718187210 */ /* 0x000fe20007ffe1ff */
[----:B------:R-:W-:-:S03]  /*12b0*/  IMAD R0, R19, -0x800000, R0 ;  /* 0xff80000013007824 */ /* 0x000fc600078e0200 */
[----:B------:R-:W0:Y:S01]  /*12c0*/  MUFU.RCP R20, R24 ;  /* 0x0000001800147308 */ /* 0x000e220000001000 */
[----:B------:R-:W-:-:S04]  /*12d0*/  FADD.FTZ R21, -R24, -RZ ;  /* 0x800000ff18157221 */ /* 0x000fc80000010100 */
[----:B0-----:R-:W-:-:S04]  /*12e0*/  FFMA R23, R20, R21, 1 ;  /* 0x3f80000014177423 */ /* 0x001fc80000000015 */
[----:B------:R-:W-:-:S04]  /*12f0*/  FFMA R23, R20, R23, R20 ;  /* 0x0000001714177223 */ /* 0x000fc80000000014 */
[----:B------:R-:W-:-:S04]  /*1300*/  FFMA R20, R0, R23, RZ ;  /* 0x0000001700147223 */ /* 0x000fc800000000ff */
[----:B------:R-:W-:-:S04]  /*1310*/  FFMA R22, R21, R20, R0 ;  /* 0x0000001415167223 */ /* 0x000fc80000000000 */
[----:B------:R-:W-:Y:S01]  /*1320*/  FFMA R22, R23, R22, R20 ;  /* 0x0000001617167223 */ /* 0x000fe20000000014 */
[----:B------:R-:W-:-:S03]  /*1330*/  IADD3 R20, PT, PT, R19, 0x7f, -R2 ;  /* 0x0000007f13147810 */ /* 0x000fc60007ffe802 */
[----:B------:R-:W-:Y:S01]  /*1340*/  FFMA R21, R21, R22, R0 ;  /* 0x0000001615157223 */ /* 0x000fe20000000000 */
[----:B------:R-:W-:-:S03]  /*1350*/  IADD3 R13, PT, PT, R20, R13, RZ ;  /* 0x0000000d140d7210 */ /* 0x000fc60007ffe0ff */
[----:B------:R-:W-:-:S05]  /*1360*/  FFMA R0, R23, R21, R22 ;  /* 0x0000001517007223 */ /* 0x000fca0000000016 */
[----:B------:R-:W-:-:S04]  /*1370*/  SHF.R.U32.HI R2, RZ, 0x17, R0 ;  /* 0x00000017ff027819 */ /* 0x000fc80000011600 */
[----:B------:R-:W-:-:S04]  /*1380*/  LOP3.LUT R2, R2, 0xff, RZ, 0xc0, !PT ;  /* 0x000000ff02027812 */ /* 0x000fc800078ec0ff */
[----:B------:R-:W-:-:S05]  /*1390*/  IADD3 R2, PT, PT, R2, R13, RZ ;  /* 0x0000000d02027210 */ /* 0x000fca0007ffe0ff */
[----:B------:R-:W-:-:S05]  /*13a0*/  VIADD R19, R2, 0xffffffff ;  /* 0xffffffff02137836 */ /* 0x000fca0000000000 */
[----:B------:R-:W-:-:S13]  /*13b0*/  ISETP.GE.U32.AND P0, PT, R19, 0xfe, PT ;  /* 0x000000fe1300780c */ /* 0x000fda0003f06070 */
[----:B------:R-:W-:Y:S05]  /*13c0*/  @!P0 BRA `(.L_x_24) ;  /* 0x0000000000808947 */ /* 0x000fea0003800000 */
[----:B------:R-:W-:-:S13]  /*13d0*/  ISETP.GT.AND P0, PT, R2, 0xfe, PT ;  /* 0x000000fe0200780c */ /* 0x000fda0003f04270 */
[----:B------:R-:W-:Y:S05]  /*13e0*/  @P0 BRA `(.L_x_25) ;  /* 0x00000000006c0947 */ /* 0x000fea0003800000 */
[----:B------:R-:W-:-:S13]  /*13f0*/  ISETP.GE.AND P0, PT, R2, 0x1, PT ;  /* 0x000000010200780c */ /* 0x000fda0003f06270 */
[----:B------:R-:W-:Y:S05]  /*1400*/  @P0 BRA `(.L_x_26) ;  /* 0x0000000000740947 */ /* 0x000fea0003800000 */
[----:B------:R-:W-:Y:S02]  /*1410*/  ISETP.GE.AND P0, PT, R2, -0x18, PT ;  /* 0xffffffe80200780c */ /* 0x000fe40003f06270 */
[----:B------:R-:W-:-:S11]  /*1420*/  LOP3.LUT R0, R0, 0x80000000, RZ, 0xc0, !PT ;  /* 0x8000000000007812 */ /* 0x000fd600078ec0ff */
[----:B------:R-:W-:Y:S05]  /*1430*/  @!P0 BRA `(.L_x_26) ;  /* 0x0000000000688947 */ /* 0x000fea0003800000 */
[CCC-:B------:R-:W-:Y:S01]  /*1440*/  FFMA.RZ R13, R23.reuse, R21.reuse, R22.reuse ;  /* 0x00000015170d7223 */ /* 0x1c0fe2000000c016 */
[C---:B------:R-:W-:Y:S01]  /*1450*/  IADD3 R20, PT, PT, R2.reuse, 0x20, RZ ;  /* 0x0000002002147810 */ /* 0x040fe20007ffe0ff */
[CCC-:B------:R-:W-:Y:S01]  /*1460*/  FFMA.RP R19, R23.reuse, R21.reuse, R22.reuse ;  /* 0x0000001517137223 */ /* 0x1c0fe20000008016 */
[----:B------:R-:W-:Y:S01]  /*1470*/  FFMA.RM R22, R23, R21, R22 ;  /* 0x0000001517167223 */ /* 0x000fe20000004016 */
[C---:B------:R-:W-:Y:S02]  /*1480*/  ISETP.NE.AND P2, PT, R2.reuse, RZ, PT ;  /* 0x000000ff0200720c */ /* 0x040fe40003f45270 */
[----:B------:R-:W-:Y:S02]  /*1490*/  LOP3.LUT R13, R13, 0x7fffff, RZ, 0xc0, !PT ;  /* 0x007fffff0d0d7812 */ /* 0x000fe400078ec0ff */
[----:B------:R-:W-:Y:S02]  /*14a0*/  ISETP.NE.AND P1, PT, R2, RZ, PT ;  /* 0x000000ff0200720c */ /* 0x000fe40003f25270 */
[----:B------:R-:W-:-:S02]  /*14b0*/  LOP3.LUT R13, R13, 0x800000, RZ, 0xfc, !PT ;  /* 0x008000000d0d7812 */ /* 0x000fc400078efcff */
[----:B------:R-:W-:Y:S02]  /*14c0*/  IADD3 R2, PT, PT, -R2, RZ, RZ ;  /* 0x000000ff02027210 */ /* 0x000fe40007ffe1ff */
[----:B------:R-:W-:Y:S02]  /*14d0*/  SHF.L.U32 R20, R13, R20, RZ ;  /* 0x000000140d147219 */ /* 0x000fe400000006ff */
[----:B------:R-:W-:Y:S02]  /*14e0*/  FSETP.NEU.FTZ.AND P0, PT, R19, R22, PT ;  /* 0x000000161300720b */ /* 0x000fe40003f1d000 */
[----:B------:R-:W-:Y:S02]  /*14f0*/  SEL R2, R2, RZ, P2 ;  /* 0x000000ff02027207 */ /* 0x000fe40001000000 */
[----:B------:R-:W-:Y:S02]  /*1500*/  ISETP.NE.AND P1, PT, R20, RZ, P1 ;  /* 0x000000ff1400720c */ /* 0x000fe40000f25270 */
[----:B------:R-:W-:-:S02]  /*1510*/  SHF.R.U32.HI R13, RZ, R2, R13 ;  /* 0x00000002ff0d7219 */ /* 0x000fc4000001160d */
[----:B------:R-:W-:Y:S02]  /*1520*/  PLOP3.LUT P0, PT, P0, P1, PT, 0xf8, 0x8f ;  /* 0x00000000008f781c */ /* 0x000fe40000703f70 */
[----:B------:R-:W-:Y:S02]  /*1530*/  SHF.R.U32.HI R2, RZ, 0x1, R13 ;  /* 0x00000001ff027819 */ /* 0x000fe4000001160d */
[----:B------:R-:W-:-:S04]  /*1540*/  SEL R19, RZ, 0x1, !P0 ;  /* 0x00000001ff137807 */ /* 0x000fc80004000000 */
[----:B------:R-:W-:-:S04]  /*1550*/  LOP3.LUT R20, R19, 0x1, R2, 0xf8, !PT ;  /* 0x0000000113147812 */ /* 0x000fc800078ef802 */
[----:B------:R-:W-:-:S05]  /*1560*/  LOP3.LUT R13, R20, R13, RZ, 0xc0, !PT ;  /* 0x0000000d140d7212 */ /* 0x000fca00078ec0ff */
[----:B------:R-:W-:-:S05]  /*1570*/  IMAD.IADD R13, R2, 0x1, R13 ;  /* 0x00000001020d7824 */ /* 0x000fca00078e020d */
[----:B------:R-:W-:Y:S01]  /*1580*/  LOP3.LUT R0, R13, R0, RZ, 0xfc, !PT ;  /* 0x000000000d007212 */ /* 0x000fe200078efcff */
[----:B------:R-:W-:Y:S06]  /*1590*/  BRA `(.L_x_26) ;  /* 0x0000000000107947 */ /* 0x000fec0003800000 */
.L_x_25:
[----:B------:R-:W-:-:S04]  /*15a0*/  LOP3.LUT R0, R0, 0x80000000, RZ, 0xc0, !PT ;  /* 0x8000000000007812 */ /* 0x000fc800078ec0ff */
[----:B------:R-:W-:Y:S01]  /*15b0*/  LOP3.LUT R0, R0, 0x7f800000, RZ, 0xfc, !PT ;  /* 0x7f80000000007812 */ /* 0x000fe200078efcff */
[----:B------:R-:W-:Y:S06]  /*15c0*/  BRA `(.L_x_26) ;  /* 0x0000000000047947 */ /* 0x000fec0003800000 */
.L_x_24:
[----:B------:R-:W-:-:S07]  /*15d0*/  LEA R0, R13, R0, 0x17 ;  /* 0x000000000d007211 */ /* 0x000fce00078eb8ff */
.L_x_26:
[----:B------:R-:W-:Y:S05]  /*15e0*/  BSYNC.RECONVERGENT B3 ;  /* 0x0000000000037941 */ /* 0x000fea0003800200 */
.L_x_23:
[----:B------:R-:W-:Y:S05]  /*15f0*/  BRA `(.L_x_27) ;  /* 0x0000000000207947 */ /* 0x000fea0003800000 */
.L_x_22:
[----:B------:R-:W-:-:S04]  /*1600*/  LOP3.LUT R0, R23, 0x80000000, R0, 0x48, !PT ;  /* 0x8000000017007812 */ /* 0x000fc800078e4800 */
[----:B------:R-:W-:Y:S01]  /*1610*/  LOP3.LUT R0, R0, 0x7f800000, RZ, 0xfc, !PT ;  /* 0x7f80000000007812 */ /* 0x000fe200078efcff */
[----:B------:R-:W-:Y:S06]  /*1620*/  BRA `(.L_x_27) ;  /* 0x0000000000147947 */ /* 0x000fec0003800000 */
.L_x_21:
[----:B------:R-:W-:Y:S01]  /*1630*/  LOP3.LUT R0, R23, 0x80000000, R0, 0x48, !PT ;  /* 0x8000000017007812 */ /* 0x000fe200078e4800 */
[----:B------:R-:W-:Y:S06]  /*1640*/  BRA `(.L_x_27) ;  /* 0x00000000000c7947 */ /* 0x000fec0003800000 */
.L_x_20:
[----:B------:R-:W0:Y:S01]  /*1650*/  MUFU.RSQ R0, -QNAN ;  /* 0xffc0000000007908 */ /* 0x000e220000001400 */
[----:B------:R-:W-:Y:S05]  /*1660*/  BRA `(.L_x_27) ;  /* 0x0000000000047947 */ /* 0x000fea0003800000 */
.L_x_19:
[----:B------:R-:W-:-:S07]  /*1670*/  FADD.FTZ R0, R0, R3 ;  /* 0x0000000300007221 */ /* 0x000fce0000010000 */
.L_x_27:
[----:B------:R-:W-:Y:S05]  /*1680*/  BSYNC.RECONVERGENT B2 ;  /* 0x0000000000027941 */ /* 0x000fea0003800200 */
.L_x_17:
[----:B------:R-:W-:-:S04]  /*1690*/  HFMA2 R13, -RZ, RZ, 0, 0 ;  /* 0x00000000ff0d7431 */ /* 0x000fc800000001ff */
[----:B0-----:R-:W-:Y:S05]  /*16a0*/  RET.REL.NODEC R12 `(gaussian_blur) ;  /* 0xffffffe80c547950 */ /* 0x001fea0003c3ffff */
.L_x_28:
[----:B------:R-:W-:-:S00]  /*16b0*/  BRA `(.L_x_28) ;  /* 0xfffffffc00fc7947 */ /* 0x000fc0000383ffff */
[----:B------:R-:W-:-:S00]  /*16c0*/  NOP ;  /* 0x0000000000007918 */ /* 0x000fc00000000000 */
        /* <DEDUP_REMOVED lines=11> */
.L_x_56:


//--------------------- .text.scale_bicubic       --------------------------
	.section	.text.scale_bicubic,"ax",@progbits
	.align	128
        .global         scale_bicubic
        .type           scale_bicubic,@function
        .size           scale_bicubic,(.L_x_57 - scale_bicubic)
        .other          scale_bicubic,@"STO_CUDA_ENTRY STV_DEFAULT"
scale_bicubic:
.text.scale_bicubic:
[----:B------:R-:W-:Y:S01]  /*0000*/  LDC R1, c[0x0][0x37c] ;  /* 0x0000df00ff017b82 */ /* 0x000fe20000000800 */
[----:B------:R-:W0:Y:S07]  /*0010*/  S2R R0, SR_TID.Y ;  /* 0x0000000000007919 */ /* 0x000e2e0000002200 */
[----:B------:R-:W1:Y:S01]  /*0020*/  LDC R8, c[0x0][0x360] ;  /* 0x0000d800ff087b82 */ /* 0x000e620000000800 */
[----:B------:R-:W2:Y:S01]  /*0030*/  LDCU.64 UR6, c[0x0][0x398] ;  /* 0x00007300ff0677ac */ /* 0x000ea20008000a00 */
[----:B------:R-:W1:Y:S06]  /*0040*/  S2R R3, SR_TID.X ;  /* 0x0000000000037919 */ /* 0x000e6c0000002100 */
[----:B------:R-:W0:Y:S08]  /*0050*/  S2UR UR5, SR_CTAID.Y ;  /* 0x00000000000579c3 */ /* 0x000e300000002600 */
[----:B------:R-:W0:Y:S08]  /*0060*/  LDC R9, c[0x0][0x364] ;  /* 0x0000d900ff097b82 */ /* 0x000e300000000800 */
[----:B------:R-:W1:Y:S01]  /*0070*/  S2UR UR4, SR_CTAID.X ;  /* 0x00000000000479c3 */ /* 0x000e620000002500 */
[----:B0-----:R-:W-:-:S05]  /*0080*/  IMAD R9, R9, UR5, R0 ;  /* 0x0000000509097c24 */ /* 0x001fca000f8e0200 */
[----:B--2---:R-:W-:Y:S01]  /*0090*/  ISETP.GE.AND P0, PT, R9, UR7, PT ;  /* 0x0000000709007c0c */ /* 0x004fe2000bf06270 */
[----:B-1----:R-:W-:-:S05]  /*00a0*/  IMAD R8, R8, UR4, R3 ;  /* 0x0000000408087c24 */ /* 0x002fca000f8e0203 */
[----:B------:R-:W-:-:S13]  /*00b0*/  ISETP.GE.OR P0, PT, R8, UR6, P0 ;  /* 0x0000000608007c0c */ /* 0x000fda0008706670 */
[----:B------:R-:W-:Y:S05]  /*00c0*/  @P0 EXIT ;  /* 0x000000000000094d */ /* 0x000fea0003800000 */
[----:B------:R-:W0:Y:S01]  /*00d0*/  LDCU UR4, c[0x0][0x390] ;  /* 0x00007200ff0477ac */ /* 0x000e220008000800 */
[----:B------:R-:W-:-:S04]  /*00e0*/  I2FP.F32.S32 R6, UR6 ;  /* 0x0000000600067c45 */ /* 0x000fc80008201400 */
[----:B------:R-:W1:Y:S01]  /*00f0*/  MUFU.RCP R3, R6 ;  /* 0x0000000600037308 */ /* 0x000e620000001000 */
[----:B0-----:R-:W-:-:S07]  /*0100*/  I2FP.F32.S32 R0, UR4 ;  /* 0x0000000400007c45 */ /* 0x001fce0008201400 */
[----:B------:R-:W0:Y:S01]  /*0110*/  FCHK P0, R0, R6 ;  /* 0x0000000600007302 */ /* 0x000e220000000000 */
[----:B-1----:R-:W-:-:S04]  /*0120*/  FFMA R2, -R6, R3, 1 ;  /* 0x3f80000006027423 */ /* 0x002fc80000000103 */
[----:B------:R-:W-:-:S04]  /*0130*/  FFMA R3, R3, R2, R3 ;  /* 0x0000000203037223 */ /* 0x000fc80000000003 */
[----:B------:R-:W-:-:S04]  /*0140*/  FFMA R2, R0, R3, RZ ;  /* 0x0000000300027223 */ /* 0x000fc800000000ff */
[----:B------:R-:W-:-:S04]  /*0150*/  FFMA R4, -R6, R2, R0 ;  /* 0x0000000206047223 */ /* 0x000fc80000000100 */
[----:B------:R-:W-:Y:S01]  /*0160*/  FFMA R2, R3, R4, R2 ;  /* 0x0000000403027223 */ /* 0x000fe20000000002 */
[----:B0-----:R-:W-:Y:S06]  /*0170*/  @!P0 BRA `(.L_x_29) ;  /* 0x0000000000108947 */ /* 0x001fec0003800000 */
[----:B------:R-:W-:Y:S01]  /*0180*/  IMAD.MOV.U32 R5, RZ, RZ, R0 ;  /* 0x000000ffff057224 */ /* 0x000fe200078e0000 */
[----:B------:R-:W-:-:S07]  /*0190*/  MOV R10, 0x1b0 ;  /* 0x000001b0000a7802 */ /* 0x000fce0000000f00 */
[----:B------:R-:W-:Y:S05]  /*01a0*/  CALL.REL.NOINC `($__internal_1_$__cuda_sm3x_div_rn_noftz_f32_slowpath) ;  /* 0x0000001000207944 */ /* 0x000fea0003c00000 */
[----:B------:R-:W-:-:S07]  /*01b0*/  IMAD.MOV.U32 R2, RZ, RZ, R5 ;  /* 0x000000ffff027224 */ /* 0x000fce00078e0005 */
.L_x_29:
[----:B------:R-:W0:Y:S02]  /*01c0*/  LDCU UR4, c[0x0][0x39c] ;  /* 0x00007380ff0477ac */ /* 0x000e240008000800 */
[----:B0-----:R-:W-:Y:S01]  /*01d0*/  I2FP.F32.U32 R6, UR4 ;  /* 0x0000000400067c45 */ /* 0x001fe20008201000 */
[----:B------:R-:W0:Y:S03]  /*01e0*/  LDCU UR4, c[0x0][0x394] ;  /* 0x00007280ff0477ac */ /* 0x000e260008000800 */
[----:B------:R-:W1:Y:S01]  /*01f0*/  MUFU.RCP R3, R6 ;  /* 0x0000000600037308 */ /* 0x000e620000001000 */
[----:B0-----:R-:W-:Y:S01]  /*0200*/  I2FP.F32.S32 R0, UR4 ;  /* 0x0000000400007c45 */ /* 0x001fe20008201400 */
[----:B-1----:R-:W-:-:S06]  /*0210*/  FFMA R4, -R6, R3, 1 ;  /* 0x3f80000006047423 */ /* 0x002fcc0000000103 */
[----:B------:R-:W0:Y:S01]  /*0220*/  FCHK P0, R0, R6 ;  /* 0x0000000600007302 */ /* 0x000e220000000000 */
[----:B------:R-:W-:-:S04]  /*0230*/  FFMA R3, R3, R4, R3 ;  /* 0x0000000403037223 */ /* 0x000fc80000000003 */
[----:B------:R-:W-:-:S04]  /*0240*/  FFMA R4, R0, R3, RZ ;  /* 0x0000000300047223 */ /* 0x000fc800000000ff */
[----:B------:R-:W-:-:S04]  /*0250*/  FFMA R5, -R6, R4, R0 ;  /* 0x0000000406057223 */ /* 0x000fc80000000100 */
[----:B------:R-:W-:Y:S01]  /*0260*/  FFMA R3, R3, R5, R4 ;  /* 0x0000000503037223 */ /* 0x000fe20000000004 */
[----:B0-----:R-:W-:Y:S06]  /*0270*/  @!P0 BRA `(.L_x_30) ;  /* 0x0000000000108947 */ /* 0x001fec0003800000 */
[----:B------:R-:W-:Y:S02]  /*0280*/  MOV R5, R0 ;  /* 0x0000000000057202 */ /* 0x000fe40000000f00 */
[----:B------:R-:W-:-:S07]  /*0290*/  MOV R10, 0x2b0 ;  /* 0x000002b0000a7802 */ /* 0x000fce0000000f00 */
[----:B------:R-:W-:Y:S05]  /*02a0*/  CALL.REL.NOINC `($__internal_1_$__cuda_sm3x_div_rn_noftz_f32_slowpath) ;  /* 0x0000000c00e07944 */ /* 0x000fea0003c00000 */
[----:B------:R-:W-:-:S07]  /*02b0*/  IMAD.MOV.U32 R3, RZ, RZ, R5 ;  /* 0x000000ffff037224 */ /* 0x000fce00078e0005 */
.L_x_30:
[----:B------:R-:W-:Y:S01]  /*02c0*/  I2FP.F32.S32 R0, R8 ;  /* 0x0000000800007245 */ /* 0x000fe20000201400 */
[----:B------:R-:W-:Y:S01]  /*02d0*/  HFMA2 R14, -RZ, RZ, 1.75, 0 ;  /* 0x3f000000ff0e7431 */ /* 0x000fe200000001ff */
[----:B------:R-:W-:Y:S01]  /*02e0*/  I2FP.F32.U32 R4, R9 ;  /* 0x0000000900047245 */ /* 0x000fe20000201000 */
[----:B------:R-:W0:Y:S01]  /*02f0*/  LDC.64 R18, c[0x0][0x390] ;  /* 0x0000e400ff127b82 */ /* 0x000e220000000a00 */
[----:B------:R-:W-:Y:S01]  /*0300*/  MOV R23, RZ ;  /* 0x000000ff00177202 */ /* 0x000fe20000000f00 */
[----:B------:R-:W-:Y:S01]  /*0310*/  FADD R5, R0, 0.5 ;  /* 0x3f00000000057421 */ /* 0x000fe20000000000 */
[----:B------:R-:W1:Y:S01]  /*0320*/  LDCU.64 UR6, c[0x0][0x358] ;  /* 0x00006b00ff0677ac */ /* 0x000e620008000a00 */
[----:B------:R-:W-:Y:S02]  /*0330*/  FADD R4, R4, 0.5 ;  /* 0x3f00000004047421 */ /* 0x000fe40000000000 */
[----:B------:R-:W-:Y:S01]  /*0340*/  FFMA R2, R5, R2, -0.5 ;  /* 0xbf00000005027423 */ /* 0x000fe20000000002 */
[----:B------:R-:W2:Y:S01]  /*0350*/  LDCU UR5, c[0x0][0x390] ;  /* 0x00007200ff0577ac */ /* 0x000ea20008000800 */
[----:B------:R-:W-:-:S02]  /*0360*/  FFMA R3, R4, R3, -0.5 ;  /* 0xbf00000004037423 */ /* 0x000fc40000000003 */
[----:B------:R-:W3:Y:S01]  /*0370*/  F2I.FLOOR.NTZ R0, R2 ;  /* 0x0000000200007305 */ /* 0x000ee20000207100 */
[----:B------:R-:W4:Y:S01]  /*0380*/  LDCU.64 UR8, c[0x0][0x380] ;  /* 0x00007000ff0877ac */ /* 0x000f220008000a00 */
[----:B------:R-:W-:-:S06]  /*0390*/  UMOV UR4, 0xffffffff ;  /* 0xffffffff00047882 */ /* 0x000fcc0000000000 */
[----:B------:R-:W5:Y:S01]  /*03a0*/  F2I.FLOOR.NTZ R20, R3 ;  /* 0x0000000300147305 */ /* 0x000f620000207100 */
[----:B0-----:R-:W-:Y:S01]  /*03b0*/  VIADD R19, R19, 0xffffffff ;  /* 0xffffffff13137836 */ /* 0x001fe20000000000 */
[----:B---3--:R-:W-:-:S05]  /*03c0*/  I2FP.F32.S32 R5, R0 ;  /* 0x0000000000057245 */ /* 0x008fca0000201400 */
[----:B------:R-:W-:Y:S01]  /*03d0*/  FADD R5, -R2, R5 ;  /* 0x0000000502057221 */ /* 0x000fe20000000100 */
[----:B------:R-:W-:Y:S01]  /*03e0*/  IMAD.MOV.U32 R2, RZ, RZ, 0x3fc00000 ;  /* 0x3fc00000ff027424 */ /* 0x000fe200078e00ff */
[----:B-----5:R-:W-:Y:S02]  /*03f0*/  I2FP.F32.S32 R10, R20 ;  /* 0x00000014000a7245 */ /* 0x020fe40000201400 */
[----:B------:R-:W-:Y:S01]  /*0400*/  FADD R7, R5, -1 ;  /* 0xbf80000005077421 */ /* 0x000fe20000000000 */
[----:B------:R-:W-:-:S03]  /*0410*/  FADD R13, RZ, R5 ;  /* 0x00000005ff0d7221 */ /* 0x000fc60000000000 */
[CC--:B------:R-:W-:Y:S01]  /*0420*/  FFMA R4, |R7|.reuse, -R14.reuse, 2.5 ;  /* 0x4020000007047423 */ /* 0x0c0fe20000000a0e */
[----:B------:R-:W-:Y:S01]  /*0430*/  FSETP.GEU.AND P2, PT, |R7|, 1, PT ;  /* 0x3f8000000700780b */ /* 0x000fe20003f4e200 */
[----:B------:R-:W-:Y:S01]  /*0440*/  FFMA R12, |R13|, -R14, 2.5 ;  /* 0x402000000d0c7423 */ /* 0x000fe20000000a0e */
[C---:B------:R-:W-:Y:S01]  /*0450*/  FSETP.GEU.AND P0, PT, |R7|.reuse, 2, PT ;  /* 0x400000000700780b */ /* 0x040fe20003f0e200 */
[----:B------:R-:W-:Y:S01]  /*0460*/  FFMA R4, |R7|, R4, -4 ;  /* 0xc080000007047423 */ /* 0x000fe20000000204 */
[----:B------:R-:W-:Y:S01]  /*0470*/  FSETP.GEU.AND P1, PT, |R13|, 1, PT ;  /* 0x3f8000000d00780b */ /* 0x000fe20003f2e200 */
[----:B------:R-:W-:Y:S01]  /*0480*/  FFMA R6, |R7|, R2, -2.5 ;  /* 0xc020000007067423 */ /* 0x000fe20000000202 */
[----:B------:R-:W-:Y:S01]  /*0490*/  FFMA R12, |R13|, R12, -4 ;  /* 0xc08000000d0c7423 */ /* 0x000fe2000000020c */
[----:B------:R-:W-:Y:S01]  /*04a0*/  FFMA R4, |R7|, R4, 2 ;  /* 0x4000000007047423 */ /* 0x000fe20000000204 */
[----:B------:R-:W-:Y:S01]  /*04b0*/  FADD R10, -R3, R10 ;  /* 0x0000000a030a7221 */ /* 0x000fe20000000100 */
[----:B------:R-:W-:Y:S01]  /*04c0*/  FMUL R6, |R7|, R6 ;  /* 0x0000000607067220 */ /* 0x000fe20000400200 */
[----:B------:R-:W-:Y:S01]  /*04d0*/  FFMA R12, |R13|, R12, 2 ;  /* 0x400000000d0c7423 */ /* 0x000fe2000000020c */
[----:B------:R-:W-:-:S02]  /*04e0*/  IADD3 R3, PT, PT, R18, -0x1, RZ ;  /* 0xffffffff12037810 */ /* 0x000fc40007ffe0ff */
[----:B------:R-:W-:Y:S01]  /*04f0*/  FSEL R11, R4, RZ, !P0 ;  /* 0x000000ff040b7208 */ /* 0x000fe20004000000 */
[C---:B------:R-:W-:Y:S01]  /*0500*/  FFMA R4, |R13|.reuse, R2, -2.5 ;  /* 0xc02000000d047423 */ /* 0x040fe20000000202 */
[----:B------:R-:W-:Y:S01]  /*0510*/  FSETP.GEU.AND P0, PT, |R13|, 2, PT ;  /* 0x400000000d00780b */ /* 0x000fe20003f0e200 */
[----:B------:R-:W-:Y:S01]  /*0520*/  @!P2 FFMA R11, |R7|, R6, 1 ;  /* 0x3f800000070ba423 */ /* 0x000fe20000000206 */
[----:B------:R-:W-:Y:S01]  /*0530*/  FADD R7, R5, 1 ;  /* 0x3f80000005077421 */ /* 0x000fe20000000000 */
[----:B------:R-:W-:Y:S01]  /*0540*/  FMUL R4, |R13|, R4 ;  /* 0x000000040d047220 */ /* 0x000fe20000400200 */
[----:B------:R-:W-:Y:S01]  /*0550*/  FADD R5, R5, 2 ;  /* 0x4000000005057421 */ /* 0x000fe20000000000 */
[----:B------:R-:W-:Y:S02]  /*0560*/  FSEL R12, R12, RZ, !P0 ;  /* 0x000000ff0c0c7208 */ /* 0x000fe40004000000 */
[----:B------:R-:W-:Y:S01]  /*0570*/  @!P1 FFMA R12, |R13|, R4, 1 ;  /* 0x3f8000000d0c9423 */ /* 0x000fe20000000204 */
[-C--:B------:R-:W-:Y:S01]  /*0580*/  FFMA R4, |R7|, -R14.reuse, 2.5 ;  /* 0x4020000007047423 */ /* 0x080fe20000000a0e */
[C---:B------:R-:W-:Y:S01]  /*0590*/  FFMA R6, |R5|.reuse, -R14, 2.5 ;  /* 0x4020000005067423 */ /* 0x040fe20000000a0e */
[----:B------:R-:W-:-:S02]  /*05a0*/  FSETP.GEU.AND P2, PT, |R5|, 1, PT ;  /* 0x3f8000000500780b */ /* 0x000fc40003f4e200 */
[C---:B------:R-:W-:Y:S01]  /*05b0*/  FSETP.GEU.AND P3, PT, |R7|.reuse, 1, PT ;  /* 0x3f8000000700780b */ /* 0x040fe20003f6e200 */
[----:B------:R-:W-:Y:S01]  /*05c0*/  FFMA R4, |R7|, R4, -4 ;  /* 0xc080000007047423 */ /* 0x000fe20000000204 */
[----:B------:R-:W-:Y:S01]  /*05d0*/  FFMA R14, |R5|, R6, -4 ;  /* 0xc0800000050e7423 */ /* 0x000fe20000000206 */
[-C--:B------:R-:W-:Y:S01]  /*05e0*/  FFMA R6, |R7|, R2.reuse, -2.5 ;  /* 0xc020000007067423 */ /* 0x080fe20000000202 */
[----:B------:R-:W-:Y:S01]  /*05f0*/  FFMA R2, |R5|, R2, -2.5 ;  /* 0xc020000005027423 */ /* 0x000fe20000000202 */
[C---:B------:R-:W-:Y:S01]  /*0600*/  FFMA R4, |R7|.reuse, R4, 2 ;  /* 0x4000000007047423 */ /* 0x040fe20000000204 */
[----:B------:R-:W-:Y:S01]  /*0610*/  FSETP.GEU.AND P1, PT, |R7|, 2, PT ;  /* 0x400000000700780b */ /* 0x000fe20003f2e200 */
[C---:B------:R-:W-:Y:S01]  /*0620*/  FFMA R14, |R5|.reuse, R14, 2 ;  /* 0x40000000050e7423 */ /* 0x040fe2000000020e */
[C---:B------:R-:W-:Y:S01]  /*0630*/  FSETP.GEU.AND P0, PT, |R5|.reuse, 2, PT ;  /* 0x400000000500780b */ /* 0x040fe20003f0e200 */
[----:B------:R-:W-:Y:S01]  /*0640*/  FMUL R2, |R5|, R2 ;  /* 0x0000000205027220 */ /* 0x000fe20000400200 */
[----:B------:R-:W-:Y:S01]  /*0650*/  FMUL R6, |R7|, R6 ;  /* 0x0000000607067220 */ /* 0x000fe20000400200 */
[----:B------:R-:W-:Y:S01]  /*0660*/  FSEL R13, R4, RZ, !P1 ;  /* 0x000000ff040d7208 */ /* 0x000fe20004800000 */
[----:B------:R-:W-:Y:S01]  /*0670*/  HFMA2 R4, -RZ, RZ, 0, 0 ;  /* 0x00000000ff047431 */ /* 0x000fe200000001ff */
[----:B------:R-:W-:Y:S01]  /*0680*/  FSEL R14, R14, RZ, !P0 ;  /* 0x000000ff0e0e7208 */ /* 0x000fe20004000000 */
[----:B------:R-:W-:Y:S01]  /*0690*/  @!P2 FFMA R14, |R5|, R2, 1 ;  /* 0x3f800000050ea423 */ /* 0x000fe20000000202 */
[----:B------:R-:W-:Y:S01]  /*06a0*/  VIADDMNMX.RELU R15, R0, 0xffffffff, R3, PT ;  /* 0xffffffff000f7846 */ /* 0x000fe20003801103 */
[----:B------:R-:W-:Y:S01]  /*06b0*/  @!P3 FFMA R13, |R7|, R6, 1 ;  /* 0x3f800000070db423 */ /* 0x000fe20000000206 */
[----:B------:R-:W-:-:S02]  /*06c0*/  VIMNMX.RELU R16, PT, PT, R3, R0, PT ;  /* 0x0000000003107248 */ /* 0x000fc40003fe1100 */
[C-C-:B------:R-:W-:Y:S02]  /*06d0*/  VIADDMNMX.RELU R17, R0.reuse, 0x1, R3.reuse, PT ;  /* 0x0000000100117846 */ /* 0x140fe40003801103 */
[----:B------:R-:W-:Y:S01]  /*06e0*/  VIADDMNMX.RELU R18, R0, 0x2, R3, PT ;  /* 0x0000000200127846 */ /* 0x000fe20003801103 */
[----:B------:R-:W-:Y:S01]  /*06f0*/  IMAD.MOV.U32 R0, RZ, RZ, RZ ;  /* 0x000000ffff007224 */ /* 0x000fe200078e00ff */
[----:B-12-4-:R-:W-:-:S07]  /*0700*/  CS2R R2, SRZ ;  /* 0x0000000000027805 */ /* 0x016fce000001ff00 */
.L_x_33:
[----:B------:R-:W-:-:S05]  /*0710*/  VIADDMNMX.RELU R22, R20, 0xffffffff, R19, PT ;  /* 0xffffffff14167846 */ /* 0x000fca0003801113 */
[----:B------:R-:W-:-:S04]  /*0720*/  IMAD R5, R22, UR5, R15 ;  /* 0x0000000516057c24 */ /* 0x000fc8000f8e020f */
[----:B------:R-:W-:-:S05]  /*0730*/  IMAD.SHL.U32 R5, R5, 0x4, RZ ;  /* 0x0000000405057824 */ /* 0x000fca00078e00ff */
[----:B------:R-:W-:-:S04]  /*0740*/  IADD3 R6, P0, PT, R5, UR8, RZ ;  /* 0x0000000805067c10 */ /* 0x000fc8000ff1e0ff */
[----:B------:R-:W-:-:S05]  /*0750*/  LEA.HI.X.SX32 R7, R5, UR9, 0x1, P0 ;  /* 0x0000000905077c11 */ /* 0x000fca00080f0eff */
[----:B------:R0:W5:Y:S04]  /*0760*/  LDG.E.U8 R25, desc[UR6][R6.64] ;  /* 0x0000000606197981 */ /* 0x000168000c1e1100 */
[----:B------:R0:W5:Y:S01]  /*0770*/  LDG.E.U8 R5, desc[UR6][R6.64+0x1] ;  /* 0x0000010606057981 */ /* 0x000162000c1e1100 */
[----:B------:R-:W-:Y:S01]  /*0780*/  I2FP.F32.S32 R21, UR4 ;  /* 0x0000000400157c45 */ /* 0x000fe20008201400 */
[----:B------:R-:W-:Y:S04]  /*0790*/  BSSY.RECONVERGENT B0, `(.L_x_31) ;  /* 0x000000e000007945 */ /* 0x000fe80003800200 */
[----:B------:R-:W-:-:S05]  /*07a0*/  FADD R24, R10, R21 ;  /* 0x000000150a187221 */ /* 0x000fca0000000000 */
[----:B------:R-:W-:-:S13]  /*07b0*/  FSETP.GEU.AND P0, PT, |R24|, 1, PT ;  /* 0x3f8000001800780b */ /* 0x000fda0003f0e200 */
[----:B------:R-:W-:-:S05]  /*07c0*/  @!P0 MOV R21, 0x3fc00000 ;  /* 0x3fc0000000158802 */ /* 0x000fca0000000f00 */
[----:B------:R-:W-:-:S04]  /*07d0*/  @!P0 FFMA R21, |R24|, R21, -2.5 ;  /* 0xc020000018158423 */ /* 0x000fc80000000215 */
[----:B------:R-:W-:-:S04]  /*07e0*/  @!P0 FMUL R21, |R24|, R21 ;  /* 0x0000001518158220 */ /* 0x000fc80000400200 */
[----:B------:R-:W-:Y:S01]  /*07f0*/  @!P0 FFMA R21, |R24|, R21, 1 ;  /* 0x3f80000018158423 */ /* 0x000fe20000000215 */
[----:B0-----:R-:W-:Y:S06]  /*0800*/  @!P0 BRA `(.L_x_32) ;  /* 0x0000000000188947 */ /* 0x001fec0003800000 */
[----:B------:R-:W-:-:S13]  /*0810*/  FSETP.GEU.AND P0, PT, |R24|, 2, PT ;  /* 0x400000001800780b */ /* 0x000fda0003f0e200 */
[----:B------:R-:W-:-:S04]  /*0820*/  @!P0 IMAD.MOV.U32 R21, RZ, RZ, 0x3f000000 ;  /* 0x3f000000ff158424 */ /* 0x000fc800078e00ff */
[----:B------:R-:W-:-:S04]  /*0830*/  @!P0 FFMA R21, |R24|, -R21, 2.5 ;  /* 0x4020000018158423 */ /* 0x000fc80000000a15 */
[----:B------:R-:W-:Y:S01]  /*0840*/  @!P0 FFMA R27, |R24|, R21, -4 ;  /* 0xc0800000181b8423 */ /* 0x000fe20000000215 */
[----:B------:R-:W-:-:S03]  /*0850*/  HFMA2 R21, -RZ, RZ, 0, 0 ;  /* 0x00000000ff157431 */ /* 0x000fc600000001ff */
[----:B------:R-:W-:-:S07]  /*0860*/  @!P0 FFMA R21, |R24|, R27, 2 ;  /* 0x4000000018158423 */ /* 0x000fce000000021b */
.L_x_32:
[----:B------:R-:W-:Y:S05]  /*0870*/  BSYNC.RECONVERGENT B0 ;  /* 0x0000000000007941 */ /* 0x000fea0003800200 */
.L_x_31:
[----:B------:R-:W-:Y:S01]  /*0880*/  IMAD R26, R22, UR5, R16 ;  /* 0x00000005161a7c24 */ /* 0x000fe2000f8e0210 */
[----:B-----5:R-:W-:Y:S01]  /*0890*/  I2FP.F32.U32 R28, R25 ;  /* 0x00000019001c7245 */ /* 0x020fe20000201000 */
[----:B------:R-:W-:Y:S01]  /*08a0*/  FMUL R25, R11, R21 ;  /* 0x000000150b197220 */ /* 0x000fe20000400000 */
[----:B------:R-:W2:Y:S01]  /*08b0*/  LDG.E.U8 R27, desc[UR6][R6.64+0x2] ;  /* 0x00000206061b7981 */ /* 0x000ea2000c1e1100 */
[----:B------:R-:W-:Y:S02]  /*08c0*/  IMAD.SHL.U32 R26, R26, 0x4, RZ ;  /* 0x000000041a1a7824 */ /* 0x000fe400078e00ff */
[----:B------:R-:W-:Y:S01]  /*08d0*/  FFMA R28, R25, R28, R4 ;  /* 0x0000001c191c7223 */ /* 0x000fe20000000004 */
[----:B------:R-:W3:Y:S01]  /*08e0*/  LDG.E.U8 R24, desc[UR6][R6.64+0x3] ;  /* 0x0000030606187981 */ /* 0x000ee2000c1e1100 */
[----:B------:R-:W-:Y:S02]  /*08f0*/  I2FP.F32.U32 R29, R5 ;  /* 0x00000005001d7245 */ /* 0x000fe40000201000 */
[----:B------:R-:W-:-:S04]  /*0900*/  IADD3 R4, P0, PT, R26, UR8, RZ ;  /* 0x000000081a047c10 */ /* 0x000fc8000ff1e0ff */
[----:B------:R-:W-:Y:S01]  /*0910*/  LEA.HI.X.SX32 R5, R26, UR9, 0x1, P0 ;  /* 0x000000091a057c11 */ /* 0x000fe200080f0eff */
[----:B------:R-:W-:-:S04]  /*0920*/  FFMA R26, R25, R29, R3 ;  /* 0x0000001d191a7223 */ /* 0x000fc80000000003 */
[----:B------:R-:W4:Y:S04]  /*0930*/  LDG.E.U8 R29, desc[UR6][R4.64] ;  /* 0x00000006041d7981 */ /* 0x000f28000c1e1100 */
[----:B------:R-:W4:Y:S04]  /*0940*/  LDG.E.U8 R3, desc[UR6][R4.64+0x1] ;  /* 0x0000010604037981 */ /* 0x000f28000c1e1100 */
[----:B------:R-:W4:Y:S01]  /*0950*/  LDG.E.U8 R7, desc[UR6][R4.64+0x2] ;  /* 0x0000020604077981 */ /* 0x000f22000c1e1100 */
[----:B------:R-:W-:Y:S01]  /*0960*/  FADD R23, R25, R23 ;  /* 0x0000001719177221 */ /* 0x000fe20000000000 */
[----:B--2---:R-:W-:-:S02]  /*0970*/  I2FP.F32.U32 R27, R27 ;  /* 0x0000001b001b7245 */ /* 0x004fc40000201000 */
[----:B---3--:R-:W-:-:S03]  /*0980*/  I2FP.F32.U32 R24, R24 ;  /* 0x0000001800187245 */ /* 0x008fc60000201000 */
[C---:B------:R-:W-:Y:S01]  /*0990*/  FFMA R6, R25.reuse, R27, R2 ;  /* 0x0000001b19067223 */ /* 0x040fe20000000002 */
[----:B------:R-:W-:Y:S02]  /*09a0*/  IMAD R27, R22, UR5, R17 ;  /* 0x00000005161b7c24 */ /* 0x000fe4000f8e0211 */
[----:B------:R-:W-:Y:S02]  /*09b0*/  FFMA R0, R25, R24, R0 ;  /* 0x0000001819007223 */ /* 0x000fe40000000000 */
[----:B------:R0:W2:Y:S01]  /*09c0*/  LDG.E.U8 R24, desc[UR6][R4.64+0x3] ;  /* 0x0000030604187981 */ /* 0x0000a2000c1e1100 */
[----:B------:R-:W-:Y:S01]  /*09d0*/  SHF.L.U32 R27, R27, 0x2, RZ ;  /* 0x000000021b1b7819 */ /* 0x000fe200000006ff */
[----:B------:R-:W-:Y:S01]  /*09e0*/  FMUL R25, R12, R21 ;  /* 0x000000150c197220 */ /* 0x000fe20000400000 */
[----:B----4-:R-:W-:Y:S02]  /*09f0*/  I2FP.F32.U32 R29, R29 ;  /* 0x0000001d001d7245 */ /* 0x010fe40000201000 */
[----:B------:R-:W-:-:S03]  /*0a00*/  IADD3 R2, P0, PT, R27, UR8, RZ ;  /* 0x000000081b027c10 */ /* 0x000fc6000ff1e0ff */
[----:B------:R-:W-:Y:S01]  /*0a10*/  FFMA R28, R25, R29, R28 ;  /* 0x0000001d191c7223 */ /* 0x000fe2000000001c */
[----:B------:R-:W-:Y:S02]  /*0a20*/  I2FP.F32.U32 R29, R3 ;  /* 0x00000003001d7245 */ /* 0x000fe40000201000 */
[----:B------:R-:W-:Y:S02]  /*0a30*/  I2FP.F32.U32 R7, R7 ;  /* 0x0000000700077245 */ /* 0x000fe40000201000 */
[----:B------:R-:W-:-:S03]  /*0a40*/  LEA.HI.X.SX32 R3, R27, UR9, 0x1, P0 ;  /* 0x000000091b037c11 */ /* 0x000fc600080f0eff */
[C---:B0-----:R-:W-:Y:S02]  /*0a50*/  FFMA R4, R25.reuse, R7, R6 ;  /* 0x0000000719047223 */ /* 0x041fe40000000006 */
[----:B------:R-:W3:Y:S04]  /*0a60*/  LDG.E.U8 R6, desc[UR6][R2.64] ;  /* 0x0000000602067981 */ /* 0x000ee8000c1e1100 */
[----:B------:R-:W4:Y:S04]  /*0a70*/  LDG.E.U8 R7, desc[UR6][R2.64+0x1] ;  /* 0x0000010602077981 */ /* 0x000f28000c1e1100 */
[----:B------:R-:W4:Y:S01]  /*0a80*/  LDG.E.U8 R5, desc[UR6][R2.64+0x2] ;  /* 0x0000020602057981 */ /* 0x000f22000c1e1100 */
[----:B------:R-:W-:Y:S01]  /*0a90*/  FFMA R26, R25, R29, R26 ;  /* 0x0000001d191a7223 */ /* 0x000fe2000000001a */
[----:B------:R-:W-:Y:S01]  /*0aa0*/  FADD R23, R23, R25 ;  /* 0x0000001917177221 */ /* 0x000fe20000000000 */
[----:B--2---:R-:W-:-:S05]  /*0ab0*/  I2FP.F32.U32 R24, R24 ;  /* 0x0000001800187245 */ /* 0x004fca0000201000 */
[----:B------:R-:W-:Y:S01]  /*0ac0*/  FFMA R0, R25, R24, R0 ;  /* 0x0000001819007223 */ /* 0x000fe20000000000 */
[----:B------:R-:W-:Y:S02]  /*0ad0*/  IMAD R24, R22, UR5, R18 ;  /* 0x0000000516187c24 */ /* 0x000fe4000f8e0212 */
[----:B------:R0:W2:Y:S02]  /*0ae0*/  LDG.E.U8 R22, desc[UR6][R2.64+0x3] ;  /* 0x0000030602167981 */ /* 0x0000a4000c1e1100 */
[----:B------:R-:W-:Y:S01]  /*0af0*/  IMAD.SHL.U32 R24, R24, 0x4, RZ ;  /* 0x0000000418187824 */ /* 0x000fe200078e00ff */
[----:B---3--:R-:W-:-:S04]  /*0b00*/  I2FP.F32.U32 R25, R6 ;  /* 0x0000000600197245 */ /* 0x008fc80000201000 */
[C---:B------:R-:W-:Y:S02]  /*0b10*/  IADD3 R6, P0, PT, R24.reuse, UR8, RZ ;  /* 0x0000000818067c10 */ /* 0x040fe4000ff1e0ff */
[----:B----4-:R-:W-:Y:S02]  /*0b20*/  I2FP.F32.U32 R27, R7 ;  /* 0x00000007001b7245 */ /* 0x010fe40000201000 */
[----:B------:R-:W-:Y:S02]  /*0b30*/  LEA.HI.X.SX32 R7, R24, UR9, 0x1, P0 ;  /* 0x0000000918077c11 */ /* 0x000fe400080f0eff */
[----:B------:R-:W-:Y:S01]  /*0b40*/  I2FP.F32.U32 R29, R5 ;  /* 0x00000005001d7245 */ /* 0x000fe20000201000 */
[----:B------:R-:W-:Y:S02]  /*0b50*/  FMUL R5, R13, R21 ;  /* 0x000000150d057220 */ /* 0x000fe40000400000 */
[----:B------:R-:W3:Y:S02]  /*0b60*/  LDG.E.U8 R3, desc[UR6][R6.64+0x2] ;  /* 0x0000020606037981 */ /* 0x000ee4000c1e1100 */
[----:B------:R-:W-:-:S02]  /*0b70*/  FFMA R28, R5, R25, R28 ;  /* 0x00000019051c7223 */ /* 0x000fc4000000001c */
[----:B------:R-:W4:Y:S01]  /*0b80*/  LDG.E.U8 R25, desc[UR6][R6.64] ;  /* 0x0000000606197981 */ /* 0x000f22000c1e1100 */
[----:B0-----:R-:W-:-:S03]  /*0b90*/  FFMA R2, R5, R29, R4 ;  /* 0x0000001d05027223 */ /* 0x001fc60000000004 */
[----:B------:R-:W3:Y:S04]  /*0ba0*/  LDG.E.U8 R4, desc[UR6][R6.64+0x1] ;  /* 0x0000010606047981 */ /* 0x000ee8000c1e1100 */
[----:B------:R-:W3:Y:S01]  /*0bb0*/  LDG.E.U8 R24, desc[UR6][R6.64+0x3] ;  /* 0x0000030606187981 */ /* 0x000ee2000c1e1100 */
[----:B------:R-:W-:Y:S01]  /*0bc0*/  UIADD3 UR4, UPT, UPT, UR4, 0x1, URZ ;  /* 0x0000000104047890 */ /* 0x000fe2000fffe0ff */
[----:B------:R-:W-:-:S03]  /*0bd0*/  FMUL R21, R14, R21 ;  /* 0x000000150e157220 */ /* 0x000fc60000400000 */
[----:B------:R-:W-:Y:S01]  /*0be0*/  UISETP.NE.AND UP0, UPT, UR4, 0x3, UPT ;  /* 0x000000030400788c */ /* 0x000fe2000bf05270 */
[----:B------:R-:W-:Y:S01]  /*0bf0*/  FFMA R26, R5, R27, R26 ;  /* 0x0000001b051a7223 */ /* 0x000fe2000000001a */
[----:B------:R-:W-:Y:S01]  /*0c00*/  FADD R23, R23, R5 ;  /* 0x0000000517177221 */ /* 0x000fe20000000000 */
[----:B------:R-:W-:-:S03]  /*0c10*/  IADD3 R20, PT, PT, R20, 0x1, RZ ;  /* 0x0000000114147810 */ /* 0x000fc60007ffe0ff */
[----:B------:R-:W-:Y:S01]  /*0c20*/  FADD R23, R23, R21 ;  /* 0x0000001517177221 */ /* 0x000fe20000000000 */
[----:B--2---:R-:W-:-:S05]  /*0c30*/  I2FP.F32.U32 R22, R22 ;  /* 0x0000001600167245 */ /* 0x004fca0000201000 */
[----:B------:R-:W-:Y:S01]  /*0c40*/  FFMA R0, R5, R22, R0 ;  /* 0x0000001605007223 */ /* 0x000fe20000000000 */
[----:B----4-:R-:W-:Y:S02]  /*0c50*/  I2FP.F32.U32 R25, R25 ;  /* 0x0000001900197245 */ /* 0x010fe40000201000 */
[----:B---3--:R-:W-:Y:S02]  /*0c60*/  I2FP.F32.U32 R27, R3 ;  /* 0x00000003001b7245 */ /* 0x008fe40000201000 */
[----:B------:R-:W-:Y:S01]  /*0c70*/  I2FP.F32.U32 R5, R4 ;  /* 0x0000000400057245 */ /* 0x000fe20000201000 */
[----:B------:R-:W-:Y:S01]  /*0c80*/  FFMA R4, R21, R25, R28 ;  /* 0x0000001915047223 */ /* 0x000fe2000000001c */
[----:B------:R-:W-:-:S03]  /*0c90*/  I2FP.F32.U32 R25, R24 ;  /* 0x0000001800197245 */ /* 0x000fc60000201000 */
[C---:B------:R-:W-:Y:S01]  /*0ca0*/  FFMA R3, R21.reuse, R5, R26 ;  /* 0x0000000515037223 */ /* 0x040fe2000000001a */
[C---:B------:R-:W-:Y:S01]  /*0cb0*/  FFMA R2, R21.reuse, R27, R2 ;  /* 0x0000001b15027223 */ /* 0x040fe20000000002 */
[----:B------:R-:W-:Y:S01]  /*0cc0*/  FFMA R0, R21, R25, R0 ;  /* 0x0000001915007223 */ /* 0x000fe20000000000 */
[----:B------:R-:W-:Y:S06]  /*0cd0*/  BRA.U UP0, `(.L_x_33) ;  /* 0xfffffff9008c7547 */ /* 0x000fec000b83ffff */
[----:B------:R-:W-:Y:S01]  /*0ce0*/  FSETP.GT.AND P0, PT, R23, RZ, PT ;  /* 0x000000ff1700720b */ /* 0x000fe20003f04000 */
[----:B------:R-:W-:-:S12]  /*0cf0*/  BSSY.RECONVERGENT B0, `(.L_x_34) ;  /* 0x0000044000007945 */ /* 0x000fd80003800200 */
[----:B------:R-:W-:Y:S05]  /*0d00*/  @!P0 BRA `(.L_x_35) ;  /* 0x0000000400088947 */ /* 0x000fea0003800000 */
[----:B------:R-:W0:Y:S01]  /*0d10*/  MUFU.RCP R6, R23 ;  /* 0x0000001700067308 */ /* 0x000e220000001000 */
[----:B------:R-:W-:Y:S07]  /*0d20*/  BSSY.RECONVERGENT B1, `(.L_x_36) ;  /* 0x000000c000017945 */ /* 0x000fee0003800200 */
[----:B------:R-:W1:Y:S01]  /*0d30*/  FCHK P0, R4, R23 ;  /* 0x0000001704007302 */ /* 0x000e620000000000 */
[----:B0-----:R-:W-:-:S04]  /*0d40*/  FFMA R5, -R23, R6, 1 ;  /* 0x3f80000017057423 */ /* 0x001fc80000000106 */
[----:B------:R-:W-:-:S04]  /*0d50*/  FFMA R5, R6, R5, R6 ;  /* 0x0000000506057223 */ /* 0x000fc80000000006 */
[----:B------:R-:W-:-:S04]  /*0d60*/  FFMA R6, R4, R5, RZ ;  /* 0x0000000504067223 */ /* 0x000fc800000000ff */
[----:B------:R-:W-:-:S04]  /*0d70*/  FFMA R7, -R23, R6, R4 ;  /* 0x0000000617077223 */ /* 0x000fc80000000104 */
[----:B------:R-:W-:Y:S01]  /*0d80*/  FFMA R5, R5, R7, R6 ;  /* 0x0000000705057223 */ /* 0x000fe20000000006 */
[----:B-1----:R-:W-:Y:S06]  /*0d90*/  @!P0 BRA `(.L_x_37) ;  /* 0x0000000000108947 */ /* 0x002fec0003800000 */
[----:B------:R-:W-:Y:S01]  /*0da0*/  IMAD.MOV.U32 R5, RZ, RZ, R4 ;  /* 0x000000ffff057224 */ /* 0x000fe200078e0004 */
[----:B------:R-:W-:Y:S02]  /*0db0*/  MOV R6, R23 ;  /* 0x0000001700067202 */ /* 0x000fe40000000f00 */
[----:B------:R-:W-:-:S07]  /*0dc0*/  MOV R10, 0xde0 ;  /* 0x00000de0000a7802 */ /* 0x000fce0000000f00 */
[----:B------:R-:W-:Y:S05]  /*0dd0*/  CALL.REL.NOINC `($__internal_1_$__cuda_sm3x_div_rn_noftz_f32_slowpath) ;  /* 0x0000000400147944 */ /* 0x000fea0003c00000 */
.L_x_37:
[----:B------:R-:W-:Y:S05]  /*0de0*/  BSYNC.RECONVERGENT B1 ;  /* 0x0000000000017941 */ /* 0x000fea0003800200 */
.L_x_36:
[----:B------:R-:W0:Y:S01]  /*0df0*/  MUFU.RCP R4, R23 ;  /* 0x0000001700047308 */ /* 0x000e220000001000 */
[----:B------:R-:W-:Y:S01]  /*0e00*/  FMNMX R5, R5, 255, PT ;  /* 0x437f000005057809 */ /* 0x000fe20003800000 */
[----:B------:R-:W-:Y:S06]  /*0e10*/  BSSY.RECONVERGENT B1, `(.L_x_38) ;  /* 0x000000e000017945 */ /* 0x000fec0003800200 */
[----:B------:R-:W1:Y:S01]  /*0e20*/  FCHK P0, R3, R23 ;  /* 0x0000001703007302 */ /* 0x000e620000000000 */
[----:B0-----:R-:W-:-:S04]  /*0e30*/  FFMA R7, -R23, R4, 1 ;  /* 0x3f80000017077423 */ /* 0x001fc80000000104 */
[----:B------:R-:W-:Y:S01]  /*0e40*/  FFMA R11, R4, R7, R4 ;  /* 0x00000007040b7223 */ /* 0x000fe20000000004 */
[----:B------:R-:W-:-:S03]  /*0e50*/  FMNMX R4, RZ, R5, !PT ;  /* 0x00000005ff047209 */ /* 0x000fc60007800000 */
        /* <DEDUP_REMOVED lines=8> */
[----:B------:R-:W-:-:S07]  /*0ee0*/  IMAD.MOV.U32 R6, RZ, RZ, R5 ;  /* 0x000000ffff067224 */ /* 0x000fce00078e0005 */
.L_x_39:
[----:B------:R-:W-:Y:S05]  /*0ef0*/  BSYNC.RECONVERGENT B1 ;  /* 0x0000000000017941 */ /* 0x000fea0003800200 */
.L_x_38:
        /* <DEDUP_REMOVED lines=11> */
[----:B------:R-:W-:Y:S01]  /*0fb0*/  MOV R5, R2 ;  /* 0x0000000200057202 */ /* 0x000fe20000000f00 */
[----:B------:R-:W-:Y:S01]  /*0fc0*/  IMAD.MOV.U32 R6, RZ, RZ, R23 ;  /* 0x000000ffff067224 */ /* 0x000fe200078e0017 */
[----:B------:R-:W-:-:S07]  /*0fd0*/  MOV R10, 0xff0 ;  /* 0x00000ff0000a7802 */ /* 0x000fce0000000f00 */
[----:B------:R-:W-:Y:S05]  /*0fe0*/  CALL.REL.NOINC `($__internal_1_$__cuda_sm3x_div_rn_noftz_f32_slowpath) ;  /* 0x0000000000907944 */ /* 0x000fea0003c00000 */
.L_x_41:
[----:B------:R-:W-:Y:S05]  /*0ff0*/  BSYNC.RECONVERGENT B1 ;  /* 0x0000000000017941 */ /* 0x000fea0003800200 */
.L_x_40:
        /* <DEDUP_REMOVED lines=15> */
[----:B------:R-:W-:-:S07]  /*10f0*/  MOV R6, R5 ;  /* 0x0000000500067202 */ /* 0x000fce0000000f00 */
.L_x_43:
[----:B------:R-:W-:Y:S05]  /*1100*/  BSYNC.RECONVERGENT B1 ;  /* 0x0000000000017941 */ /* 0x000fea0003800200 */
.L_x_42:
[----:B------:R-:W-:-:S04]  /*1110*/  FMNMX R6, R6, 255, PT ;  /* 0x437f000006067809 */ /* 0x000fc80003800000 */
[----:B------:R-:W-:-:S07]  /*1120*/  FMNMX R0, RZ, R6, !PT ;  /* 0x00000006ff007209 */ /* 0x000fce0007800000 */
.L_x_35:
[----:B------:R-:W-:Y:S05]  /*1130*/  BSYNC.RECONVERGENT B0 ;  /* 0x0000000000007941 */ /* 0x000fea0003800200 */
.L_x_34:
        /* <DEDUP_REMOVED lines=15> */
        .weak           $__internal_1_$__cuda_sm3x_div_rn_noftz_f32_slowpath
        .type           $__internal_1_$__cuda_sm3x_div_rn_noftz_f32_slowpath,@function
        .size           $__internal_1_$__cuda_sm3x_div_rn_noftz_f32_slowpath,(.L_x_57 - $__internal_1_$__cuda_sm3x_div_rn_noftz_f32_slowpath)
$__internal_1_$__cuda_sm3x_div_rn_noftz_f32_slowpath:
[----:B------:R-:W-:Y:S01]  /*1230*/  SHF.R.U32.HI R11, RZ, 0x17, R6 ;  /* 0x00000017ff0b7819 */ /* 0x000fe20000011606 */
[----:B------:R-:W-:Y:S01]  /*1240*/  BSSY.RECONVERGENT B2, `(.L_x_44) ;  /* 0x0000062000027945 */ /* 0x000fe20003800200 */
[----:B------:R-:W-:Y:S02]  /*1250*/  SHF.R.U32.HI R7, RZ, 0x17, R5 ;  /* 0x00000017ff077819 */ /* 0x000fe40000011605 */
[----:B------:R-:W-:Y:S02]  /*1260*/  LOP3.LUT R11, R11, 0xff, RZ, 0xc0, !PT ;  /* 0x000000ff0b0b7812 */ /* 0x000fe400078ec0ff */
[----:B------:R-:W-:Y:S02]  /*1270*/  LOP3.LUT R15, R7, 0xff, RZ, 0xc0, !PT ;  /* 0x000000ff070f7812 */ /* 0x000fe400078ec0ff */
[----:B------:R-:W-:-:S03]  /*1280*/  IADD3 R13, PT, PT, R11, -0x1, RZ ;  /* 0xffffffff0b0d7810 */ /* 0x000fc60007ffe0ff */
[----:B------:R-:W-:Y:S01]  /*1290*/  VIADD R12, R15, 0xffffffff ;  /* 0xffffffff0f0c7836 */ /* 0x000fe20000000000 */
[----:B------:R-:W-:-:S04]  /*12a0*/  ISETP.GT.U32.AND P0, PT, R13, 0xfd, PT ;  /* 0x000000fd0d00780c */ /* 0x000fc80003f04070 */
[----:B------:R-:W-:-:S13]  /*12b0*/  ISETP.GT.U32.OR P0, PT, R12, 0xfd, P0 ;  /* 0x000000fd0c00780c */ /* 0x000fda0000704470 */
[----:B------:R-:W-:Y:S01]  /*12c0*/  @!P0 MOV R7, RZ ;  /* 0x000000ff00078202 */ /* 0x000fe20000000f00 */
        /* <DEDUP_REMOVED lines=19> */
[----:B------:R-:W-:Y:S01]  /*1400*/  @P0 IMAD.MOV.U32 R7, RZ, RZ, RZ ;  /* 0x000000ffff070224 */ /* 0x000fe200078e00ff */
[----:B------:R-:W-:Y:S01]  /*1410*/  @!P0 MOV R7, 0xffffffc0 ;  /* 0xffffffc000078802 */ /* 0x000fe20000000f00 */
[----:B------:R-:W-:Y:S01]  /*1420*/  @!P0 FFMA R5, R5, 1.84467440737095516160e+19, RZ ;  /* 0x5f80000005058823 */ /* 0x000fe200000000ff */
[----:B------:R-:W-:-:S03]  /*1430*/  @!P1 FFMA R6, R6, 1.84467440737095516160e+19, RZ ;  /* 0x5f80000006069823 */ /* 0x000fc600000000ff */
[----:B------:R-:W-:-:S07]  /*1440*/  @!P1 VIADD R7, R7, 0x40 ;  /* 0x0000004007079836 */ /* 0x000fce0000000000 */
.L_x_45:
[----:B------:R-:W-:Y:S01]  /*1450*/  LEA R13, R11, 0xc0800000, 0x17 ;  /* 0xc08000000b0d7811 */ /* 0x000fe200078eb8ff */
[----:B------:R-:W-:Y:S03]  /*1460*/  BSSY.RECONVERGENT B3, `(.L_x_50) ;  /* 0x0000036000037945 */ /* 0x000fe60003800200 */
[----:B------:R-:W-:Y:S01]  /*1470*/  IADD3 R13, PT, PT, -R13, R6, RZ ;  /* 0x000000060d0d7210 */ /* 0x000fe20007ffe1ff */
[----:B------:R-:W-:-:S03]  /*1480*/  VIADD R6, R15, 0xffffff81 ;  /* 0xffffff810f067836 */ /* 0x000fc60000000000 */
[----:B------:R-:W0:Y:S01]  /*1490*/  MUFU.RCP R12, R13 ;  /* 0x0000000d000c7308 */ /* 0x000e220000001000 */
[----:B------:R-:W-:Y:S01]  /*14a0*/  FADD.FTZ R14, -R13, -RZ ;  /* 0x800000ff0d0e7221 */ /* 0x000fe20000010100 */
[----:B------:R-:W-:-:S03]  /*14b0*/  IMAD R5, R6, -0x800000, R5 ;  /* 0xff80000006057824 */ /* 0x000fc600078e0205 */
        /* <DEDUP_REMOVED lines=10> */
[----:B------:R-:W-:-:S05]  /*1560*/  LOP3.LUT R6, R6, 0xff, RZ, 0xc0, !PT ;  /* 0x000000ff06067812 */ /* 0x000fca00078ec0ff */
[----:B------:R-:W-:-:S05]  /*1570*/  IMAD.IADD R13, R6, 0x1, R12 ;  /* 0x00000001060d7824 */ /* 0x000fca00078e020c */
[----:B------:R-:W-:-:S04]  /*1580*/  IADD3 R6, PT, PT, R13, -0x1, RZ ;  /* 0xffffffff0d067810 */ /* 0x000fc80007ffe0ff */
        /* <DEDUP_REMOVED lines=9> */
[-CC-:B------:R-:W-:Y:S01]  /*1620*/  FFMA.RZ R6, R17, R15.reuse, R16.reuse ;  /* 0x0000000f11067223 */ /* 0x180fe2000000c010 */
[----:B------:R-:W-:Y:S02]  /*1630*/  VIADD R12, R13, 0x20 ;  /* 0x000000200d0c7836 */ /* 0x000fe40000000000 */
[-CC-:B------:R-:W-:Y:S01]  /*1640*/  FFMA.RM R7, R17, R15.reuse, R16.reuse ;  /* 0x0000000f11077223 */ /* 0x180fe20000004010 */
[----:B------:R-:W-:Y:S02]  /*1650*/  ISETP.NE.AND P2, PT, R13, RZ, PT ;  /* 0x000000ff0d00720c */ /* 0x000fe40003f45270 */
[----:B------:R-:W-:Y:S01]  /*1660*/  LOP3.LUT R11, R6, 0x7fffff, RZ, 0xc0, !PT ;  /* 0x007fffff060b7812 */ /* 0x000fe200078ec0ff */
[----:B------:R-:W-:Y:S01]  /*1670*/  FFMA.RP R6, R17, R15, R16 ;  /* 0x0000000f11067223 */ /* 0x000fe20000008010 */
        /* <DEDUP_REMOVED lines=16> */
.L_x_52:
[----:B------:R-:W-:-:S04]  /*1780*/  LOP3.LUT R5, R5, 0x80000000, RZ, 0xc0, !PT ;  /* 0x8000000005057812 */ /* 0x000fc800078ec0ff */
[----:B------:R-:W-:Y:S01]  /*1790*/  LOP3.LUT R5, R5, 0x7f800000, RZ, 0xfc, !PT ;  /* 0x7f80000005057812 */ /* 0x000fe200078efcff */
[----:B------:R-:W-:Y:S06]  /*17a0*/  BRA `(.L_x_53) ;  /* 0x0000000000047947 */ /* 0x000fec0003800000 */
.L_x_51:
[----:B------:R-:W-:-:S07]  /*17b0*/  LEA R5, R12, R5, 0x17 ;  /* 0x000000050c057211 */ /* 0x000fce00078eb8ff */
.L_x_53:
[----:B------:R-:W-:Y:S05]  /*17c0*/  BSYNC.RECONVERGENT B3 ;  /* 0x0000000000037941 */ /* 0x000fea0003800200 */
.L_x_50:
[----:B------:R-:W-:Y:S05]  /*17d0*/  BRA `(.L_x_54) ;  /* 0x0000000000207947 */ /* 0x000fea0003800000 */
.L_x_49:
[----:B------:R-:W-:-:S04]  /*17e0*/  LOP3.LUT R5, R6, 0x80000000, R5, 0x48, !PT ;  /* 0x8000000006057812 */ /* 0x000fc800078e4805 */
[----:B------:R-:W-:Y:S01]  /*17f0*/  LOP3.LUT R5, R5, 0x7f800000, RZ, 0xfc, !PT ;  /* 0x7f80000005057812 */ /* 0x000fe200078efcff */
[----:B------:R-:W-:Y:S06]  /*1800*/  BRA `(.L_x_54) ;  /* 0x0000000000147947 */ /* 0x000fec0003800000 */
.L_x_48:
[----:B------:R-:W-:Y:S01]  /*1810*/  LOP3.LUT R5, R6, 0x80000000, R5, 0x48, !PT ;  /* 0x8000000006057812 */ /* 0x000fe200078e4805 */
[----:B------:R-:W-:Y:S06]  /*1820*/  BRA `(.L_x_54) ;  /* 0x00000000000c7947 */ /* 0x000fec0003800000 */
.L_x_47:
[----:B------:R-:W0:Y:S01]  /*1830*/  MUFU.RSQ R5, -QNAN ;  /* 0xffc0000000057908 */ /* 0x000e220000001400 */
[----:B------:R-:W-:Y:S05]  /*1840*/  BRA `(.L_x_54) ;  /* 0x0000000000047947 */ /* 0x000fea0003800000 */
.L_x_46:
[----:B------:R-:W-:-:S07]  /*1850*/  FADD.FTZ R5, R5, R6 ;  /* 0x0000000605057221 */ /* 0x000fce0000010000 */
.L_x_54:
[----:B------:R-:W-:Y:S05]  /*1860*/  BSYNC.RECONVERGENT B2 ;  /* 0x0000000000027941 */ /* 0x000fea0003800200 */
.L_x_44:
[----:B------:R-:W-:-:S04]  /*1870*/  IMAD.MOV.U32 R11, RZ, RZ, 0x0 ;  /* 0x00000000ff0b7424 */ /* 0x000fc800078e00ff */
[----:B0-----:R-:W-:Y:S05]  /*1880*/  RET.REL.NODEC R10 `(scale_bicubic) ;  /* 0xffffffe40adc7950 */ /* 0x001fea0003c3ffff */
.L_x_55:
        /* <DEDUP_REMOVED lines=15> */
.L_x_57:


//--------------------- .nv.shared.reserved.0     --------------------------
	.section	.nv.shared.reserved.0,"aw",@nobits
	.weak		__nv_reservedSMEM_offset_0_alias
	.size		__nv_reservedSMEM_offset_0_alias, 0, 64
	.other		__nv_reservedSMEM_offset_0_alias,@"STO_CUDA_RESERVED_SHARED STV_DEFAULT"
__nv_reservedSMEM_offset_0_alias:
	.zero		0
	.zero		64


//--------------------- .nv.constant0.gaussian_blur --------------------------
	.section	.nv.constant0.gaussian_blur,"a",@progbits
	.sectionflags	@""
	.align	4
.nv.constant0.gaussian_blur:
	.zero		924


//--------------------- .nv.constant0.scale_bicubic --------------------------
	.section	.nv.constant0.scale_bicubic,"a",@progbits
	.sectionflags	@""
	.align	4
.nv.constant0.scale_bicubic:
	.zero		928


//--------------------- SYMBOLS --------------------------

	.type		.nv.reservedSmem.offset0,@object
	.size		.nv.reservedSmem.offset0,0x4
